//
// Generated by NVIDIA NVVM Compiler
//
// Compiler Build ID: CL-36424714
// Cuda compilation tools, release 13.0, V13.0.88
// Based on NVVM 20.0.0
//

.version 9.0
.target sm_100
.address_size 64

	// .globl	_Z28matrix_multiplication_kernelPKfS0_Pfiii
// _ZZ28matrix_multiplication_kernelPKfS0_PfiiiE5ssm_a has been demoted
// _ZZ28matrix_multiplication_kernelPKfS0_PfiiiE5ssm_b has been demoted

.visible .entry _Z28matrix_multiplication_kernelPKfS0_Pfiii(
	.param .u64 .ptr .align 1 _Z28matrix_multiplication_kernelPKfS0_Pfiii_param_0,
	.param .u64 .ptr .align 1 _Z28matrix_multiplication_kernelPKfS0_Pfiii_param_1,
	.param .u64 .ptr .align 1 _Z28matrix_multiplication_kernelPKfS0_Pfiii_param_2,
	.param .u32 _Z28matrix_multiplication_kernelPKfS0_Pfiii_param_3,
	.param .u32 _Z28matrix_multiplication_kernelPKfS0_Pfiii_param_4,
	.param .u32 _Z28matrix_multiplication_kernelPKfS0_Pfiii_param_5
)
{
	.reg .pred 	%p<245>;
	.reg .b32 	%r<716>;
	.reg .b32 	%f<2835>;
	.reg .b64 	%rd<127>;
	// demoted variable
	.shared .align 4 .b8 _ZZ28matrix_multiplication_kernelPKfS0_PfiiiE5ssm_a[8192];
	// demoted variable
	.shared .align 4 .b8 _ZZ28matrix_multiplication_kernelPKfS0_PfiiiE5ssm_b[8192];
	ld.param.u32 	%r34, [_Z28matrix_multiplication_kernelPKfS0_Pfiii_param_4];
	setp.lt.s32 	%p1, %r34, 1;
	mov.f32 	%f2707, 0f00000000;
	mov.f32 	%f2708, %f2707;
	mov.f32 	%f2709, %f2707;
	mov.f32 	%f2710, %f2707;
	mov.f32 	%f2711, %f2707;
	mov.f32 	%f2712, %f2707;
	mov.f32 	%f2713, %f2707;
	mov.f32 	%f2714, %f2707;
	mov.f32 	%f2715, %f2707;
	mov.f32 	%f2716, %f2707;
	mov.f32 	%f2717, %f2707;
	mov.f32 	%f2718, %f2707;
	mov.f32 	%f2719, %f2707;
	mov.f32 	%f2720, %f2707;
	mov.f32 	%f2721, %f2707;
	mov.f32 	%f2722, %f2707;
	mov.f32 	%f2723, %f2707;
	mov.f32 	%f2724, %f2707;
	mov.f32 	%f2725, %f2707;
	mov.f32 	%f2726, %f2707;
	mov.f32 	%f2727, %f2707;
	mov.f32 	%f2728, %f2707;
	mov.f32 	%f2729, %f2707;
	mov.f32 	%f2730, %f2707;
	mov.f32 	%f2731, %f2707;
	mov.f32 	%f2732, %f2707;
	mov.f32 	%f2733, %f2707;
	mov.f32 	%f2734, %f2707;
	mov.f32 	%f2735, %f2707;
	mov.f32 	%f2736, %f2707;
	mov.f32 	%f2737, %f2707;
	mov.f32 	%f2738, %f2707;
	mov.f32 	%f2739, %f2707;
	mov.f32 	%f2740, %f2707;
	mov.f32 	%f2741, %f2707;
	mov.f32 	%f2742, %f2707;
	mov.f32 	%f2743, %f2707;
	mov.f32 	%f2744, %f2707;
	mov.f32 	%f2745, %f2707;
	mov.f32 	%f2746, %f2707;
	mov.f32 	%f2747, %f2707;
	mov.f32 	%f2748, %f2707;
	mov.f32 	%f2749, %f2707;
	mov.f32 	%f2750, %f2707;
	mov.f32 	%f2751, %f2707;
	mov.f32 	%f2752, %f2707;
	mov.f32 	%f2753, %f2707;
	mov.f32 	%f2754, %f2707;
	mov.f32 	%f2755, %f2707;
	mov.f32 	%f2756, %f2707;
	mov.f32 	%f2757, %f2707;
	mov.f32 	%f2758, %f2707;
	mov.f32 	%f2759, %f2707;
	mov.f32 	%f2760, %f2707;
	mov.f32 	%f2761, %f2707;
	mov.f32 	%f2762, %f2707;
	mov.f32 	%f2763, %f2707;
	mov.f32 	%f2764, %f2707;
	mov.f32 	%f2765, %f2707;
	mov.f32 	%f2766, %f2707;
	mov.f32 	%f2767, %f2707;
	mov.f32 	%f2768, %f2707;
	mov.f32 	%f2769, %f2707;
	mov.f32 	%f2770, %f2707;
	@%p1 bra 	$L__BB0_55;
	mov.b32 	%r713, 0;
	mov.f32 	%f2707, 0f00000000;
	mov.u32 	%r39, %tid.y;
	shl.b32 	%r40, %r39, 3;
	mov.u32 	%r41, %tid.x;
	add.s32 	%r42, %r40, %r41;
	and.b32  	%r43, %r42, 63;
	shr.u32 	%r46, %r42, 6;
$L__BB0_2:
	mov.b32 	%r714, 0;
	shl.b32 	%r38, %r713, 5;
	add.s32 	%r44, %r38, %r43;
$L__BB0_3:
	ld.param.u32 	%r608, [_Z28matrix_multiplication_kernelPKfS0_Pfiii_param_4];
	ld.param.u32 	%r536, [_Z28matrix_multiplication_kernelPKfS0_Pfiii_param_3];
	setp.ge.s32 	%p2, %r44, %r608;
	add.s32 	%r47, %r714, %r46;
	mov.u32 	%r48, %ctaid.y;
	shl.b32 	%r49, %r48, 6;
	add.s32 	%r50, %r47, %r49;
	setp.ge.s32 	%p3, %r50, %r536;
	shl.b32 	%r51, %r42, 2;
	and.b32  	%r52, %r51, 252;
	mov.u32 	%r53, _ZZ28matrix_multiplication_kernelPKfS0_PfiiiE5ssm_a;
	add.s32 	%r54, %r53, %r52;
	shl.b32 	%r55, %r47, 7;
	add.s32 	%r6, %r54, %r55;
	or.pred  	%p4, %p3, %p2;
	@%p4 bra 	$L__BB0_5;
	ld.param.u32 	%r609, [_Z28matrix_multiplication_kernelPKfS0_Pfiii_param_4];
	ld.param.u64 	%rd106, [_Z28matrix_multiplication_kernelPKfS0_Pfiii_param_0];
	mov.u32 	%r57, %tid.y;
	shl.b32 	%r58, %r57, 3;
	mov.u32 	%r59, %tid.x;
	add.s32 	%r60, %r58, %r59;
	shr.u32 	%r61, %r60, 6;
	add.s32 	%r62, %r714, %r61;
	mov.u32 	%r63, %ctaid.y;
	shl.b32 	%r64, %r63, 6;
	add.s32 	%r65, %r62, %r64;
	and.b32  	%r67, %r60, 63;
	add.s32 	%r68, %r38, %r67;
	mad.lo.s32 	%r69, %r65, %r609, %r68;
	cvta.to.global.u64 	%rd14, %rd106;
	mul.wide.u32 	%rd15, %r69, 4;
	add.s64 	%rd16, %rd14, %rd15;
	ld.global.f32 	%f195, [%rd16];
	st.shared.f32 	[%r6], %f195;
	bra.uni 	$L__BB0_6;
$L__BB0_5:
	mov.b32 	%r56, 0;
	st.shared.u32 	[%r6], %r56;
$L__BB0_6:
	ld.param.u32 	%r610, [_Z28matrix_multiplication_kernelPKfS0_Pfiii_param_4];
	ld.param.u32 	%r537, [_Z28matrix_multiplication_kernelPKfS0_Pfiii_param_3];
	mov.u32 	%r71, %tid.y;
	shl.b32 	%r72, %r71, 3;
	mov.u32 	%r73, %tid.x;
	add.s32 	%r74, %r72, %r73;
	and.b32  	%r75, %r74, 63;
	add.s32 	%r76, %r38, %r75;
	setp.lt.s32 	%p5, %r76, %r610;
	shr.u32 	%r78, %r74, 6;
	add.s32 	%r79, %r714, %r78;
	add.s32 	%r82, %r79, %r49;
	add.s32 	%r83, %r82, 1;
	setp.lt.s32 	%p6, %r83, %r537;
	and.pred  	%p7, %p6, %p5;
	@%p7 bra 	$L__BB0_8;
	mov.b32 	%r84, 0;
	st.shared.u32 	[%r6+128], %r84;
	bra.uni 	$L__BB0_9;
$L__BB0_8:
	ld.param.u32 	%r611, [_Z28matrix_multiplication_kernelPKfS0_Pfiii_param_4];
	ld.param.u64 	%rd107, [_Z28matrix_multiplication_kernelPKfS0_Pfiii_param_0];
	mov.u32 	%r87, %tid.x;
	add.s32 	%r88, %r72, %r87;
	shr.u32 	%r89, %r88, 6;
	add.s32 	%r90, %r714, %r89;
	mov.u32 	%r91, %ctaid.y;
	shl.b32 	%r92, %r91, 6;
	add.s32 	%r93, %r90, %r92;
	mad.lo.s32 	%r94, %r611, %r93, %r611;
	shl.b32 	%r95, %r713, 5;
	and.b32  	%r96, %r88, 63;
	add.s32 	%r97, %r95, %r96;
	add.s32 	%r98, %r94, %r97;
	cvta.to.global.u64 	%rd17, %rd107;
	mul.wide.u32 	%rd18, %r98, 4;
	add.s64 	%rd19, %rd17, %rd18;
	ld.global.f32 	%f196, [%rd19];
	st.shared.f32 	[%r6+128], %f196;
$L__BB0_9:
	ld.param.u32 	%r612, [_Z28matrix_multiplication_kernelPKfS0_Pfiii_param_4];
	ld.param.u32 	%r538, [_Z28matrix_multiplication_kernelPKfS0_Pfiii_param_3];
	mov.u32 	%r100, %tid.y;
	shl.b32 	%r101, %r100, 3;
	mov.u32 	%r102, %tid.x;
	add.s32 	%r103, %r101, %r102;
	and.b32  	%r104, %r103, 63;
	add.s32 	%r105, %r38, %r104;
	setp.lt.s32 	%p8, %r105, %r612;
	shr.u32 	%r107, %r103, 6;
	add.s32 	%r108, %r714, %r107;
	mov.u32 	%r109, %ctaid.y;
	shl.b32 	%r110, %r109, 6;
	add.s32 	%r111, %r108, %r110;
	add.s32 	%r112, %r111, 2;
	setp.lt.s32 	%p9, %r112, %r538;
	and.pred  	%p10, %p9, %p8;
	@%p10 bra 	$L__BB0_11;
	mov.b32 	%r113, 0;
	st.shared.u32 	[%r6+256], %r113;
	bra.uni 	$L__BB0_12;
$L__BB0_11:
	ld.param.u32 	%r613, [_Z28matrix_multiplication_kernelPKfS0_Pfiii_param_4];
	ld.param.u64 	%rd108, [_Z28matrix_multiplication_kernelPKfS0_Pfiii_param_0];
	mov.u32 	%r116, %tid.x;
	add.s32 	%r117, %r101, %r116;
	shr.u32 	%r118, %r117, 6;
	add.s32 	%r119, %r714, %r118;
	mov.u32 	%r120, %ctaid.y;
	shl.b32 	%r121, %r120, 6;
	add.s32 	%r122, %r119, %r121;
	add.s32 	%r123, %r122, 2;
	shl.b32 	%r124, %r713, 5;
	and.b32  	%r125, %r117, 63;
	add.s32 	%r126, %r124, %r125;
	mad.lo.s32 	%r127, %r123, %r613, %r126;
	cvta.to.global.u64 	%rd20, %rd108;
	mul.wide.u32 	%rd21, %r127, 4;
	add.s64 	%rd22, %rd20, %rd21;
	ld.global.f32 	%f197, [%rd22];
	st.shared.f32 	[%r6+256], %f197;
$L__BB0_12:
	ld.param.u32 	%r614, [_Z28matrix_multiplication_kernelPKfS0_Pfiii_param_4];
	ld.param.u32 	%r539, [_Z28matrix_multiplication_kernelPKfS0_Pfiii_param_3];
	mov.u32 	%r129, %tid.y;
	shl.b32 	%r130, %r129, 3;
	mov.u32 	%r131, %tid.x;
	add.s32 	%r132, %r130, %r131;
	and.b32  	%r133, %r132, 63;
	add.s32 	%r134, %r38, %r133;
	setp.lt.s32 	%p11, %r134, %r614;
	shr.u32 	%r136, %r132, 6;
	add.s32 	%r137, %r714, %r136;
	mov.u32 	%r138, %ctaid.y;
	shl.b32 	%r139, %r138, 6;
	add.s32 	%r140, %r137, %r139;
	add.s32 	%r141, %r140, 3;
	setp.lt.s32 	%p12, %r141, %r539;
	and.pred  	%p13, %p12, %p11;
	@%p13 bra 	$L__BB0_14;
	mov.b32 	%r142, 0;
	st.shared.u32 	[%r6+384], %r142;
	bra.uni 	$L__BB0_15;
$L__BB0_14:
	ld.param.u32 	%r615, [_Z28matrix_multiplication_kernelPKfS0_Pfiii_param_4];
	ld.param.u64 	%rd109, [_Z28matrix_multiplication_kernelPKfS0_Pfiii_param_0];
	mov.u32 	%r145, %tid.x;
	add.s32 	%r146, %r130, %r145;
	shr.u32 	%r147, %r146, 6;
	add.s32 	%r148, %r714, %r147;
	mov.u32 	%r149, %ctaid.y;
	shl.b32 	%r150, %r149, 6;
	add.s32 	%r151, %r148, %r150;
	add.s32 	%r152, %r151, 3;
	shl.b32 	%r153, %r713, 5;
	and.b32  	%r154, %r146, 63;
	add.s32 	%r155, %r153, %r154;
	mad.lo.s32 	%r156, %r152, %r615, %r155;
	cvta.to.global.u64 	%rd23, %rd109;
	mul.wide.u32 	%rd24, %r156, 4;
	add.s64 	%rd25, %rd23, %rd24;
	ld.global.f32 	%f198, [%rd25];
	st.shared.f32 	[%r6+384], %f198;
$L__BB0_15:
	ld.param.u32 	%r616, [_Z28matrix_multiplication_kernelPKfS0_Pfiii_param_4];
	ld.param.u32 	%r540, [_Z28matrix_multiplication_kernelPKfS0_Pfiii_param_3];
	mov.u32 	%r158, %tid.y;
	shl.b32 	%r159, %r158, 3;
	mov.u32 	%r160, %tid.x;
	add.s32 	%r161, %r159, %r160;
	and.b32  	%r162, %r161, 63;
	add.s32 	%r163, %r38, %r162;
	setp.lt.s32 	%p14, %r163, %r616;
	shr.u32 	%r165, %r161, 6;
	add.s32 	%r166, %r714, %r165;
	mov.u32 	%r167, %ctaid.y;
	shl.b32 	%r168, %r167, 6;
	add.s32 	%r169, %r166, %r168;
	add.s32 	%r170, %r169, 4;
	setp.lt.s32 	%p15, %r170, %r540;
	and.pred  	%p16, %p15, %p14;
	@%p16 bra 	$L__BB0_17;
	mov.b32 	%r171, 0;
	st.shared.u32 	[%r6+512], %r171;
	bra.uni 	$L__BB0_18;
$L__BB0_17:
	ld.param.u32 	%r617, [_Z28matrix_multiplication_kernelPKfS0_Pfiii_param_4];
	ld.param.u64 	%rd110, [_Z28matrix_multiplication_kernelPKfS0_Pfiii_param_0];
	mov.u32 	%r174, %tid.x;
	add.s32 	%r175, %r159, %r174;
	shr.u32 	%r176, %r175, 6;
	add.s32 	%r177, %r714, %r176;
	mov.u32 	%r178, %ctaid.y;
	shl.b32 	%r179, %r178, 6;
	add.s32 	%r180, %r177, %r179;
	add.s32 	%r181, %r180, 4;
	shl.b32 	%r182, %r713, 5;
	and.b32  	%r183, %r175, 63;
	add.s32 	%r184, %r182, %r183;
	mad.lo.s32 	%r185, %r181, %r617, %r184;
	cvta.to.global.u64 	%rd26, %rd110;
	mul.wide.u32 	%rd27, %r185, 4;
	add.s64 	%rd28, %rd26, %rd27;
	ld.global.f32 	%f199, [%rd28];
	st.shared.f32 	[%r6+512], %f199;
$L__BB0_18:
	ld.param.u32 	%r618, [_Z28matrix_multiplication_kernelPKfS0_Pfiii_param_4];
	ld.param.u32 	%r541, [_Z28matrix_multiplication_kernelPKfS0_Pfiii_param_3];
	mov.u32 	%r187, %tid.y;
	shl.b32 	%r188, %r187, 3;
	mov.u32 	%r189, %tid.x;
	add.s32 	%r190, %r188, %r189;
	and.b32  	%r191, %r190, 63;
	add.s32 	%r192, %r38, %r191;
	setp.lt.s32 	%p17, %r192, %r618;
	shr.u32 	%r194, %r190, 6;
	add.s32 	%r195, %r714, %r194;
	mov.u32 	%r196, %ctaid.y;
	shl.b32 	%r197, %r196, 6;
	add.s32 	%r198, %r195, %r197;
	add.s32 	%r199, %r198, 5;
	setp.lt.s32 	%p18, %r199, %r541;
	and.pred  	%p19, %p18, %p17;
	@%p19 bra 	$L__BB0_20;
	mov.b32 	%r200, 0;
	st.shared.u32 	[%r6+640], %r200;
	bra.uni 	$L__BB0_21;
$L__BB0_20:
	ld.param.u32 	%r619, [_Z28matrix_multiplication_kernelPKfS0_Pfiii_param_4];
	ld.param.u64 	%rd111, [_Z28matrix_multiplication_kernelPKfS0_Pfiii_param_0];
	mov.u32 	%r203, %tid.x;
	add.s32 	%r204, %r188, %r203;
	shr.u32 	%r205, %r204, 6;
	add.s32 	%r206, %r714, %r205;
	mov.u32 	%r207, %ctaid.y;
	shl.b32 	%r208, %r207, 6;
	add.s32 	%r209, %r206, %r208;
	add.s32 	%r210, %r209, 5;
	shl.b32 	%r211, %r713, 5;
	and.b32  	%r212, %r204, 63;
	add.s32 	%r213, %r211, %r212;
	mad.lo.s32 	%r214, %r210, %r619, %r213;
	cvta.to.global.u64 	%rd29, %rd111;
	mul.wide.u32 	%rd30, %r214, 4;
	add.s64 	%rd31, %rd29, %rd30;
	ld.global.f32 	%f200, [%rd31];
	st.shared.f32 	[%r6+640], %f200;
$L__BB0_21:
	ld.param.u32 	%r620, [_Z28matrix_multiplication_kernelPKfS0_Pfiii_param_4];
	ld.param.u32 	%r542, [_Z28matrix_multiplication_kernelPKfS0_Pfiii_param_3];
	mov.u32 	%r216, %tid.y;
	shl.b32 	%r217, %r216, 3;
	mov.u32 	%r218, %tid.x;
	add.s32 	%r219, %r217, %r218;
	and.b32  	%r220, %r219, 63;
	add.s32 	%r221, %r38, %r220;
	setp.lt.s32 	%p20, %r221, %r620;
	shr.u32 	%r223, %r219, 6;
	add.s32 	%r224, %r714, %r223;
	mov.u32 	%r225, %ctaid.y;
	shl.b32 	%r226, %r225, 6;
	add.s32 	%r227, %r224, %r226;
	add.s32 	%r228, %r227, 6;
	setp.lt.s32 	%p21, %r228, %r542;
	and.pred  	%p22, %p21, %p20;
	@%p22 bra 	$L__BB0_23;
	mov.b32 	%r229, 0;
	st.shared.u32 	[%r6+768], %r229;
	bra.uni 	$L__BB0_24;
$L__BB0_23:
	ld.param.u32 	%r621, [_Z28matrix_multiplication_kernelPKfS0_Pfiii_param_4];
	ld.param.u64 	%rd112, [_Z28matrix_multiplication_kernelPKfS0_Pfiii_param_0];
	mov.u32 	%r232, %tid.x;
	add.s32 	%r233, %r217, %r232;
	shr.u32 	%r234, %r233, 6;
	add.s32 	%r235, %r714, %r234;
	mov.u32 	%r236, %ctaid.y;
	shl.b32 	%r237, %r236, 6;
	add.s32 	%r238, %r235, %r237;
	add.s32 	%r239, %r238, 6;
	shl.b32 	%r240, %r713, 5;
	and.b32  	%r241, %r233, 63;
	add.s32 	%r242, %r240, %r241;
	mad.lo.s32 	%r243, %r239, %r621, %r242;
	cvta.to.global.u64 	%rd32, %rd112;
	mul.wide.u32 	%rd33, %r243, 4;
	add.s64 	%rd34, %rd32, %rd33;
	ld.global.f32 	%f201, [%rd34];
	st.shared.f32 	[%r6+768], %f201;
$L__BB0_24:
	ld.param.u32 	%r622, [_Z28matrix_multiplication_kernelPKfS0_Pfiii_param_4];
	ld.param.u32 	%r543, [_Z28matrix_multiplication_kernelPKfS0_Pfiii_param_3];
	mov.u32 	%r245, %tid.y;
	shl.b32 	%r246, %r245, 3;
	mov.u32 	%r247, %tid.x;
	add.s32 	%r248, %r246, %r247;
	and.b32  	%r249, %r248, 63;
	add.s32 	%r250, %r38, %r249;
	setp.lt.s32 	%p23, %r250, %r622;
	shr.u32 	%r252, %r248, 6;
	add.s32 	%r253, %r714, %r252;
	mov.u32 	%r254, %ctaid.y;
	shl.b32 	%r255, %r254, 6;
	add.s32 	%r256, %r253, %r255;
	add.s32 	%r257, %r256, 7;
	setp.lt.s32 	%p24, %r257, %r543;
	and.pred  	%p25, %p24, %p23;
	@%p25 bra 	$L__BB0_26;
	mov.b32 	%r258, 0;
	st.shared.u32 	[%r6+896], %r258;
	bra.uni 	$L__BB0_27;
$L__BB0_26:
	ld.param.u32 	%r623, [_Z28matrix_multiplication_kernelPKfS0_Pfiii_param_4];
	ld.param.u64 	%rd113, [_Z28matrix_multiplication_kernelPKfS0_Pfiii_param_0];
	mov.u32 	%r259, %tid.y;
	shl.b32 	%r260, %r259, 3;
	mov.u32 	%r261, %tid.x;
	add.s32 	%r262, %r260, %r261;
	shr.u32 	%r263, %r262, 6;
	add.s32 	%r264, %r714, %r263;
	mov.u32 	%r265, %ctaid.y;
	shl.b32 	%r266, %r265, 6;
	add.s32 	%r267, %r264, %r266;
	add.s32 	%r268, %r267, 7;
	and.b32  	%r270, %r262, 63;
	add.s32 	%r271, %r38, %r270;
	mad.lo.s32 	%r272, %r268, %r623, %r271;
	cvta.to.global.u64 	%rd35, %rd113;
	mul.wide.u32 	%rd36, %r272, 4;
	add.s64 	%rd37, %rd35, %rd36;
	ld.global.f32 	%f202, [%rd37];
	st.shared.f32 	[%r6+896], %f202;
$L__BB0_27:
	add.s32 	%r714, %r714, 8;
	setp.ne.s32 	%p26, %r714, 32;
	@%p26 bra 	$L__BB0_3;
	mov.b32 	%r715, 0;
$L__BB0_29:
	ld.param.u32 	%r633, [_Z28matrix_multiplication_kernelPKfS0_Pfiii_param_5];
	ld.param.u32 	%r624, [_Z28matrix_multiplication_kernelPKfS0_Pfiii_param_4];
	mov.u32 	%r276, %tid.x;
	add.s32 	%r277, %r246, %r276;
	and.b32  	%r278, %r277, 63;
	mov.u32 	%r279, %ctaid.x;
	shl.b32 	%r280, %r279, 6;
	or.b32  	%r281, %r278, %r280;
	setp.ge.s32 	%p27, %r281, %r633;
	shr.u32 	%r283, %r277, 6;
	add.s32 	%r284, %r715, %r283;
	shl.b32 	%r285, %r713, 5;
	add.s32 	%r286, %r284, %r285;
	setp.ge.s32 	%p28, %r286, %r624;
	shl.b32 	%r287, %r277, 2;
	and.b32  	%r288, %r287, 252;
	mov.u32 	%r289, _ZZ28matrix_multiplication_kernelPKfS0_PfiiiE5ssm_b;
	add.s32 	%r290, %r289, %r288;
	shl.b32 	%r291, %r284, 8;
	add.s32 	%r9, %r290, %r291;
	or.pred  	%p29, %p28, %p27;
	@%p29 bra 	$L__BB0_31;
	ld.param.u32 	%r634, [_Z28matrix_multiplication_kernelPKfS0_Pfiii_param_5];
	ld.param.u64 	%rd114, [_Z28matrix_multiplication_kernelPKfS0_Pfiii_param_1];
	mov.u32 	%r293, %tid.y;
	shl.b32 	%r294, %r293, 3;
	add.s32 	%r296, %r294, %r276;
	shr.u32 	%r297, %r296, 6;
	add.s32 	%r298, %r715, %r297;
	shl.b32 	%r299, %r713, 5;
	add.s32 	%r300, %r298, %r299;
	and.b32  	%r301, %r296, 63;
	mov.u32 	%r302, %ctaid.x;
	shl.b32 	%r303, %r302, 6;
	or.b32  	%r304, %r301, %r303;
	mad.lo.s32 	%r305, %r300, %r634, %r304;
	cvta.to.global.u64 	%rd38, %rd114;
	mul.wide.s32 	%rd39, %r305, 4;
	add.s64 	%rd40, %rd38, %rd39;
	ld.global.f32 	%f203, [%rd40];
	st.shared.f32 	[%r9], %f203;
	bra.uni 	$L__BB0_32;
$L__BB0_31:
	mov.b32 	%r292, 0;
	st.shared.u32 	[%r9], %r292;
$L__BB0_32:
	ld.param.u32 	%r635, [_Z28matrix_multiplication_kernelPKfS0_Pfiii_param_5];
	ld.param.u32 	%r625, [_Z28matrix_multiplication_kernelPKfS0_Pfiii_param_4];
	mov.u32 	%r306, %tid.y;
	shl.b32 	%r307, %r306, 3;
	add.s32 	%r309, %r307, %r276;
	and.b32  	%r310, %r309, 63;
	or.b32  	%r313, %r310, %r280;
	setp.lt.s32 	%p30, %r313, %r635;
	shr.u32 	%r315, %r309, 6;
	add.s32 	%r316, %r715, %r315;
	shl.b32 	%r317, %r713, 5;
	add.s32 	%r318, %r316, %r317;
	add.s32 	%r319, %r318, 1;
	setp.lt.s32 	%p31, %r319, %r625;
	and.pred  	%p32, %p31, %p30;
	@%p32 bra 	$L__BB0_34;
	mov.b32 	%r320, 0;
	st.shared.u32 	[%r9+256], %r320;
	bra.uni 	$L__BB0_35;
$L__BB0_34:
	ld.param.u32 	%r636, [_Z28matrix_multiplication_kernelPKfS0_Pfiii_param_5];
	ld.param.u64 	%rd115, [_Z28matrix_multiplication_kernelPKfS0_Pfiii_param_1];
	mov.u32 	%r321, %tid.y;
	shl.b32 	%r322, %r321, 3;
	mov.u32 	%r323, %tid.x;
	add.s32 	%r324, %r322, %r323;
	shr.u32 	%r325, %r324, 6;
	add.s32 	%r326, %r715, %r325;
	add.s32 	%r328, %r326, %r317;
	mad.lo.s32 	%r329, %r636, %r328, %r636;
	and.b32  	%r330, %r324, 63;
	mov.u32 	%r331, %ctaid.x;
	shl.b32 	%r332, %r331, 6;
	or.b32  	%r333, %r330, %r332;
	add.s32 	%r334, %r329, %r333;
	cvta.to.global.u64 	%rd41, %rd115;
	mul.wide.s32 	%rd42, %r334, 4;
	add.s64 	%rd43, %rd41, %rd42;
	ld.global.f32 	%f204, [%rd43];
	st.shared.f32 	[%r9+256], %f204;
$L__BB0_35:
	ld.param.u32 	%r637, [_Z28matrix_multiplication_kernelPKfS0_Pfiii_param_5];
	ld.param.u32 	%r626, [_Z28matrix_multiplication_kernelPKfS0_Pfiii_param_4];
	mov.u32 	%r337, %tid.x;
	add.s32 	%r338, %r307, %r337;
	and.b32  	%r339, %r338, 63;
	mov.u32 	%r340, %ctaid.x;
	shl.b32 	%r341, %r340, 6;
	or.b32  	%r342, %r339, %r341;
	setp.lt.s32 	%p33, %r342, %r637;
	shr.u32 	%r344, %r338, 6;
	add.s32 	%r345, %r715, %r344;
	add.s32 	%r347, %r345, %r317;
	add.s32 	%r348, %r347, 2;
	setp.lt.s32 	%p34, %r348, %r626;
	and.pred  	%p35, %p34, %p33;
	@%p35 bra 	$L__BB0_37;
	mov.b32 	%r349, 0;
	st.shared.u32 	[%r9+512], %r349;
	bra.uni 	$L__BB0_38;
$L__BB0_37:
	ld.param.u32 	%r638, [_Z28matrix_multiplication_kernelPKfS0_Pfiii_param_5];
	ld.param.u64 	%rd116, [_Z28matrix_multiplication_kernelPKfS0_Pfiii_param_1];
	mov.u32 	%r350, %tid.y;
	shl.b32 	%r351, %r350, 3;
	add.s32 	%r353, %r351, %r337;
	shr.u32 	%r354, %r353, 6;
	add.s32 	%r355, %r715, %r354;
	shl.b32 	%r356, %r713, 5;
	add.s32 	%r357, %r355, %r356;
	add.s32 	%r358, %r357, 2;
	and.b32  	%r359, %r353, 63;
	mov.u32 	%r360, %ctaid.x;
	shl.b32 	%r361, %r360, 6;
	or.b32  	%r362, %r359, %r361;
	mad.lo.s32 	%r363, %r358, %r638, %r362;
	cvta.to.global.u64 	%rd44, %rd116;
	mul.wide.s32 	%rd45, %r363, 4;
	add.s64 	%rd46, %rd44, %rd45;
	ld.global.f32 	%f205, [%rd46];
	st.shared.f32 	[%r9+512], %f205;
$L__BB0_38:
	ld.param.u32 	%r639, [_Z28matrix_multiplication_kernelPKfS0_Pfiii_param_5];
	ld.param.u32 	%r627, [_Z28matrix_multiplication_kernelPKfS0_Pfiii_param_4];
	mov.u32 	%r364, %tid.y;
	shl.b32 	%r365, %r364, 3;
	add.s32 	%r367, %r365, %r337;
	and.b32  	%r368, %r367, 63;
	or.b32  	%r371, %r368, %r341;
	setp.lt.s32 	%p36, %r371, %r639;
	shr.u32 	%r373, %r367, 6;
	add.s32 	%r374, %r715, %r373;
	shl.b32 	%r375, %r713, 5;
	add.s32 	%r376, %r374, %r375;
	add.s32 	%r377, %r376, 3;
	setp.lt.s32 	%p37, %r377, %r627;
	and.pred  	%p38, %p37, %p36;
	@%p38 bra 	$L__BB0_40;
	mov.b32 	%r378, 0;
	st.shared.u32 	[%r9+768], %r378;
	bra.uni 	$L__BB0_41;
$L__BB0_40:
	ld.param.u32 	%r640, [_Z28matrix_multiplication_kernelPKfS0_Pfiii_param_5];
	ld.param.u64 	%rd117, [_Z28matrix_multiplication_kernelPKfS0_Pfiii_param_1];
	mov.u32 	%r379, %tid.y;
	shl.b32 	%r380, %r379, 3;
	mov.u32 	%r381, %tid.x;
	add.s32 	%r382, %r380, %r381;
	shr.u32 	%r383, %r382, 6;
	add.s32 	%r384, %r715, %r383;
	add.s32 	%r386, %r384, %r375;
	add.s32 	%r387, %r386, 3;
	and.b32  	%r388, %r382, 63;
	mov.u32 	%r389, %ctaid.x;
	shl.b32 	%r390, %r389, 6;
	or.b32  	%r391, %r388, %r390;
	mad.lo.s32 	%r392, %r387, %r640, %r391;
	cvta.to.global.u64 	%rd47, %rd117;
	mul.wide.s32 	%rd48, %r392, 4;
	add.s64 	%rd49, %rd47, %rd48;
	ld.global.f32 	%f206, [%rd49];
	st.shared.f32 	[%r9+768], %f206;
$L__BB0_41:
	ld.param.u32 	%r641, [_Z28matrix_multiplication_kernelPKfS0_Pfiii_param_5];
	ld.param.u32 	%r628, [_Z28matrix_multiplication_kernelPKfS0_Pfiii_param_4];
	mov.u32 	%r395, %tid.x;
	add.s32 	%r396, %r365, %r395;
	and.b32  	%r397, %r396, 63;
	mov.u32 	%r398, %ctaid.x;
	shl.b32 	%r399, %r398, 6;
	or.b32  	%r400, %r397, %r399;
	setp.lt.s32 	%p39, %r400, %r641;
	shr.u32 	%r402, %r396, 6;
	add.s32 	%r403, %r715, %r402;
	add.s32 	%r405, %r403, %r375;
	add.s32 	%r406, %r405, 4;
	setp.lt.s32 	%p40, %r406, %r628;
	and.pred  	%p41, %p40, %p39;
	@%p41 bra 	$L__BB0_43;
	mov.b32 	%r407, 0;
	st.shared.u32 	[%r9+1024], %r407;
	bra.uni 	$L__BB0_44;
$L__BB0_43:
	ld.param.u32 	%r642, [_Z28matrix_multiplication_kernelPKfS0_Pfiii_param_5];
	ld.param.u64 	%rd118, [_Z28matrix_multiplication_kernelPKfS0_Pfiii_param_1];
	mov.u32 	%r408, %tid.y;
	shl.b32 	%r409, %r408, 3;
	add.s32 	%r411, %r409, %r395;
	shr.u32 	%r412, %r411, 6;
	add.s32 	%r413, %r715, %r412;
	shl.b32 	%r414, %r713, 5;
	add.s32 	%r415, %r413, %r414;
	add.s32 	%r416, %r415, 4;
	and.b32  	%r417, %r411, 63;
	mov.u32 	%r418, %ctaid.x;
	shl.b32 	%r419, %r418, 6;
	or.b32  	%r420, %r417, %r419;
	mad.lo.s32 	%r421, %r416, %r642, %r420;
	cvta.to.global.u64 	%rd50, %rd118;
	mul.wide.s32 	%rd51, %r421, 4;
	add.s64 	%rd52, %rd50, %rd51;
	ld.global.f32 	%f207, [%rd52];
	st.shared.f32 	[%r9+1024], %f207;
$L__BB0_44:
	ld.param.u32 	%r643, [_Z28matrix_multiplication_kernelPKfS0_Pfiii_param_5];
	ld.param.u32 	%r629, [_Z28matrix_multiplication_kernelPKfS0_Pfiii_param_4];
	mov.u32 	%r422, %tid.y;
	shl.b32 	%r423, %r422, 3;
	add.s32 	%r425, %r423, %r395;
	and.b32  	%r426, %r425, 63;
	or.b32  	%r429, %r426, %r399;
	setp.lt.s32 	%p42, %r429, %r643;
	shr.u32 	%r431, %r425, 6;
	add.s32 	%r432, %r715, %r431;
	shl.b32 	%r433, %r713, 5;
	add.s32 	%r434, %r432, %r433;
	add.s32 	%r435, %r434, 5;
	setp.lt.s32 	%p43, %r435, %r629;
	and.pred  	%p44, %p43, %p42;
	@%p44 bra 	$L__BB0_46;
	mov.b32 	%r436, 0;
	st.shared.u32 	[%r9+1280], %r436;
	bra.uni 	$L__BB0_47;
$L__BB0_46:
	ld.param.u32 	%r644, [_Z28matrix_multiplication_kernelPKfS0_Pfiii_param_5];
	ld.param.u64 	%rd119, [_Z28matrix_multiplication_kernelPKfS0_Pfiii_param_1];
	mov.u32 	%r437, %tid.y;
	shl.b32 	%r438, %r437, 3;
	mov.u32 	%r439, %tid.x;
	add.s32 	%r440, %r438, %r439;
	shr.u32 	%r441, %r440, 6;
	add.s32 	%r442, %r715, %r441;
	add.s32 	%r444, %r442, %r433;
	add.s32 	%r445, %r444, 5;
	and.b32  	%r446, %r440, 63;
	mov.u32 	%r447, %ctaid.x;
	shl.b32 	%r448, %r447, 6;
	or.b32  	%r449, %r446, %r448;
	mad.lo.s32 	%r450, %r445, %r644, %r449;
	cvta.to.global.u64 	%rd53, %rd119;
	mul.wide.s32 	%rd54, %r450, 4;
	add.s64 	%rd55, %rd53, %rd54;
	ld.global.f32 	%f208, [%rd55];
	st.shared.f32 	[%r9+1280], %f208;
$L__BB0_47:
	ld.param.u32 	%r645, [_Z28matrix_multiplication_kernelPKfS0_Pfiii_param_5];
	ld.param.u32 	%r630, [_Z28matrix_multiplication_kernelPKfS0_Pfiii_param_4];
	mov.u32 	%r453, %tid.x;
	add.s32 	%r454, %r423, %r453;
	and.b32  	%r455, %r454, 63;
	mov.u32 	%r456, %ctaid.x;
	shl.b32 	%r457, %r456, 6;
	or.b32  	%r458, %r455, %r457;
	setp.lt.s32 	%p45, %r458, %r645;
	shr.u32 	%r460, %r454, 6;
	add.s32 	%r461, %r715, %r460;
	add.s32 	%r463, %r461, %r433;
	add.s32 	%r464, %r463, 6;
	setp.lt.s32 	%p46, %r464, %r630;
	and.pred  	%p47, %p46, %p45;
	@%p47 bra 	$L__BB0_49;
	mov.b32 	%r465, 0;
	st.shared.u32 	[%r9+1536], %r465;
	bra.uni 	$L__BB0_50;
$L__BB0_49:
	ld.param.u32 	%r646, [_Z28matrix_multiplication_kernelPKfS0_Pfiii_param_5];
	ld.param.u64 	%rd120, [_Z28matrix_multiplication_kernelPKfS0_Pfiii_param_1];
	mov.u32 	%r466, %tid.y;
	shl.b32 	%r467, %r466, 3;
	add.s32 	%r469, %r467, %r453;
	shr.u32 	%r470, %r469, 6;
	add.s32 	%r471, %r715, %r470;
	shl.b32 	%r472, %r713, 5;
	add.s32 	%r473, %r471, %r472;
	add.s32 	%r474, %r473, 6;
	and.b32  	%r475, %r469, 63;
	mov.u32 	%r476, %ctaid.x;
	shl.b32 	%r477, %r476, 6;
	or.b32  	%r478, %r475, %r477;
	mad.lo.s32 	%r479, %r474, %r646, %r478;
	cvta.to.global.u64 	%rd56, %rd120;
	mul.wide.s32 	%rd57, %r479, 4;
	add.s64 	%rd58, %rd56, %rd57;
	ld.global.f32 	%f209, [%rd58];
	st.shared.f32 	[%r9+1536], %f209;
$L__BB0_50:
	ld.param.u32 	%r647, [_Z28matrix_multiplication_kernelPKfS0_Pfiii_param_5];
	ld.param.u32 	%r631, [_Z28matrix_multiplication_kernelPKfS0_Pfiii_param_4];
	mov.u32 	%r480, %tid.y;
	shl.b32 	%r481, %r480, 3;
	add.s32 	%r483, %r481, %r453;
	and.b32  	%r484, %r483, 63;
	or.b32  	%r487, %r484, %r457;
	setp.lt.s32 	%p48, %r487, %r647;
	shr.u32 	%r489, %r483, 6;
	add.s32 	%r490, %r715, %r489;
	shl.b32 	%r491, %r713, 5;
	add.s32 	%r492, %r490, %r491;
	add.s32 	%r493, %r492, 7;
	setp.lt.s32 	%p49, %r493, %r631;
	and.pred  	%p50, %p49, %p48;
	@%p50 bra 	$L__BB0_52;
	mov.b32 	%r494, 0;
	st.shared.u32 	[%r9+1792], %r494;
	bra.uni 	$L__BB0_53;
$L__BB0_52:
	ld.param.u32 	%r648, [_Z28matrix_multiplication_kernelPKfS0_Pfiii_param_5];
	ld.param.u64 	%rd121, [_Z28matrix_multiplication_kernelPKfS0_Pfiii_param_1];
	mov.u32 	%r497, %tid.x;
	add.s32 	%r498, %r481, %r497;
	shr.u32 	%r499, %r498, 6;
	add.s32 	%r500, %r715, %r499;
	add.s32 	%r502, %r500, %r491;
	add.s32 	%r503, %r502, 7;
	and.b32  	%r504, %r498, 63;
	mov.u32 	%r505, %ctaid.x;
	shl.b32 	%r506, %r505, 6;
	or.b32  	%r507, %r504, %r506;
	mad.lo.s32 	%r508, %r503, %r648, %r507;
	cvta.to.global.u64 	%rd59, %rd121;
	mul.wide.s32 	%rd60, %r508, 4;
	add.s64 	%rd61, %rd59, %rd60;
	ld.global.f32 	%f210, [%rd61];
	st.shared.f32 	[%r9+1792], %f210;
$L__BB0_53:
	add.s32 	%r715, %r715, 8;
	setp.ne.s32 	%p51, %r715, 32;
	@%p51 bra 	$L__BB0_29;
	ld.param.u32 	%r632, [_Z28matrix_multiplication_kernelPKfS0_Pfiii_param_4];
	bar.sync 	0;
	mov.u32 	%r509, %tid.y;
	shl.b32 	%r510, %r509, 10;
	mov.u32 	%r511, _ZZ28matrix_multiplication_kernelPKfS0_PfiiiE5ssm_a;
	add.s32 	%r512, %r511, %r510;
	ld.shared.f32 	%f211, [%r512];
	ld.shared.f32 	%f212, [%r512+128];
	ld.shared.f32 	%f213, [%r512+256];
	ld.shared.f32 	%f214, [%r512+384];
	ld.shared.f32 	%f215, [%r512+512];
	ld.shared.f32 	%f216, [%r512+640];
	ld.shared.f32 	%f217, [%r512+768];
	ld.shared.f32 	%f218, [%r512+896];
	mov.u32 	%r513, %tid.x;
	shl.b32 	%r514, %r513, 5;
	mov.u32 	%r515, _ZZ28matrix_multiplication_kernelPKfS0_PfiiiE5ssm_b;
	add.s32 	%r516, %r515, %r514;
	ld.shared.f32 	%f219, [%r516];
	ld.shared.f32 	%f220, [%r516+4];
	ld.shared.f32 	%f221, [%r516+8];
	ld.shared.f32 	%f222, [%r516+12];
	ld.shared.f32 	%f223, [%r516+16];
	ld.shared.f32 	%f224, [%r516+20];
	ld.shared.f32 	%f225, [%r516+24];
	ld.shared.f32 	%f226, [%r516+28];
	fma.rn.f32 	%f227, %f211, %f219, %f2754;
	fma.rn.f32 	%f228, %f211, %f220, %f2753;
	fma.rn.f32 	%f229, %f211, %f221, %f2752;
	fma.rn.f32 	%f230, %f211, %f222, %f2751;
	fma.rn.f32 	%f231, %f211, %f223, %f2750;
	fma.rn.f32 	%f232, %f211, %f224, %f2749;
	fma.rn.f32 	%f233, %f211, %f225, %f2748;
	fma.rn.f32 	%f234, %f211, %f226, %f2747;
	fma.rn.f32 	%f235, %f212, %f219, %f2746;
	fma.rn.f32 	%f236, %f212, %f220, %f2745;
	fma.rn.f32 	%f237, %f212, %f221, %f2744;
	fma.rn.f32 	%f238, %f212, %f222, %f2743;
	fma.rn.f32 	%f239, %f212, %f223, %f2742;
	fma.rn.f32 	%f240, %f212, %f224, %f2741;
	fma.rn.f32 	%f241, %f212, %f225, %f2740;
	fma.rn.f32 	%f242, %f212, %f226, %f2739;
	fma.rn.f32 	%f243, %f213, %f219, %f2738;
	fma.rn.f32 	%f244, %f213, %f220, %f2737;
	fma.rn.f32 	%f245, %f213, %f221, %f2736;
	fma.rn.f32 	%f246, %f213, %f222, %f2735;
	fma.rn.f32 	%f247, %f213, %f223, %f2734;
	fma.rn.f32 	%f248, %f213, %f224, %f2733;
	fma.rn.f32 	%f249, %f213, %f225, %f2732;
	fma.rn.f32 	%f250, %f213, %f226, %f2731;
	fma.rn.f32 	%f251, %f214, %f219, %f2730;
	fma.rn.f32 	%f252, %f214, %f220, %f2729;
	fma.rn.f32 	%f253, %f214, %f221, %f2728;
	fma.rn.f32 	%f254, %f214, %f222, %f2727;
	fma.rn.f32 	%f255, %f214, %f223, %f2726;
	fma.rn.f32 	%f256, %f214, %f224, %f2725;
	fma.rn.f32 	%f257, %f214, %f225, %f2724;
	fma.rn.f32 	%f258, %f214, %f226, %f2723;
	fma.rn.f32 	%f259, %f215, %f219, %f2722;
	fma.rn.f32 	%f260, %f215, %f220, %f2721;
	fma.rn.f32 	%f261, %f215, %f221, %f2720;
	fma.rn.f32 	%f262, %f215, %f222, %f2719;
	fma.rn.f32 	%f263, %f215, %f223, %f2718;
	fma.rn.f32 	%f264, %f215, %f224, %f2717;
	fma.rn.f32 	%f265, %f215, %f225, %f2716;
	fma.rn.f32 	%f266, %f215, %f226, %f2715;
	fma.rn.f32 	%f267, %f216, %f219, %f2714;
	fma.rn.f32 	%f268, %f216, %f220, %f2713;
	fma.rn.f32 	%f269, %f216, %f221, %f2712;
	fma.rn.f32 	%f270, %f216, %f222, %f2711;
	fma.rn.f32 	%f271, %f216, %f223, %f2710;
	fma.rn.f32 	%f272, %f216, %f224, %f2709;
	fma.rn.f32 	%f273, %f216, %f225, %f2708;
	fma.rn.f32 	%f274, %f216, %f226, %f2707;
	fma.rn.f32 	%f275, %f217, %f219, %f2755;
	fma.rn.f32 	%f276, %f217, %f220, %f2756;
	fma.rn.f32 	%f277, %f217, %f221, %f2757;
	fma.rn.f32 	%f278, %f217, %f222, %f2758;
	fma.rn.f32 	%f279, %f217, %f223, %f2759;
	fma.rn.f32 	%f280, %f217, %f224, %f2760;
	fma.rn.f32 	%f281, %f217, %f225, %f2761;
	fma.rn.f32 	%f282, %f217, %f226, %f2762;
	fma.rn.f32 	%f283, %f218, %f219, %f2763;
	fma.rn.f32 	%f284, %f218, %f220, %f2764;
	fma.rn.f32 	%f285, %f218, %f221, %f2765;
	fma.rn.f32 	%f286, %f218, %f222, %f2766;
	fma.rn.f32 	%f287, %f218, %f223, %f2767;
	fma.rn.f32 	%f288, %f218, %f224, %f2768;
	fma.rn.f32 	%f289, %f218, %f225, %f2769;
	fma.rn.f32 	%f290, %f218, %f226, %f2770;
	ld.shared.f32 	%f291, [%r512+4];
	ld.shared.f32 	%f292, [%r512+132];
	ld.shared.f32 	%f293, [%r512+260];
	ld.shared.f32 	%f294, [%r512+388];
	ld.shared.f32 	%f295, [%r512+516];
	ld.shared.f32 	%f296, [%r512+644];
	ld.shared.f32 	%f297, [%r512+772];
	ld.shared.f32 	%f298, [%r512+900];
	ld.shared.f32 	%f299, [%r516+256];
	ld.shared.f32 	%f300, [%r516+260];
	ld.shared.f32 	%f301, [%r516+264];
	ld.shared.f32 	%f302, [%r516+268];
	ld.shared.f32 	%f303, [%r516+272];
	ld.shared.f32 	%f304, [%r516+276];
	ld.shared.f32 	%f305, [%r516+280];
	ld.shared.f32 	%f306, [%r516+284];
	fma.rn.f32 	%f307, %f291, %f299, %f227;
	fma.rn.f32 	%f308, %f291, %f300, %f228;
	fma.rn.f32 	%f309, %f291, %f301, %f229;
	fma.rn.f32 	%f310, %f291, %f302, %f230;
	fma.rn.f32 	%f311, %f291, %f303, %f231;
	fma.rn.f32 	%f312, %f291, %f304, %f232;
	fma.rn.f32 	%f313, %f291, %f305, %f233;
	fma.rn.f32 	%f314, %f291, %f306, %f234;
	fma.rn.f32 	%f315, %f292, %f299, %f235;
	fma.rn.f32 	%f316, %f292, %f300, %f236;
	fma.rn.f32 	%f317, %f292, %f301, %f237;
	fma.rn.f32 	%f318, %f292, %f302, %f238;
	fma.rn.f32 	%f319, %f292, %f303, %f239;
	fma.rn.f32 	%f320, %f292, %f304, %f240;
	fma.rn.f32 	%f321, %f292, %f305, %f241;
	fma.rn.f32 	%f322, %f292, %f306, %f242;
	fma.rn.f32 	%f323, %f293, %f299, %f243;
	fma.rn.f32 	%f324, %f293, %f300, %f244;
	fma.rn.f32 	%f325, %f293, %f301, %f245;
	fma.rn.f32 	%f326, %f293, %f302, %f246;
	fma.rn.f32 	%f327, %f293, %f303, %f247;
	fma.rn.f32 	%f328, %f293, %f304, %f248;
	fma.rn.f32 	%f329, %f293, %f305, %f249;
	fma.rn.f32 	%f330, %f293, %f306, %f250;
	fma.rn.f32 	%f331, %f294, %f299, %f251;
	fma.rn.f32 	%f332, %f294, %f300, %f252;
	fma.rn.f32 	%f333, %f294, %f301, %f253;
	fma.rn.f32 	%f334, %f294, %f302, %f254;
	fma.rn.f32 	%f335, %f294, %f303, %f255;
	fma.rn.f32 	%f336, %f294, %f304, %f256;
	fma.rn.f32 	%f337, %f294, %f305, %f257;
	fma.rn.f32 	%f338, %f294, %f306, %f258;
	fma.rn.f32 	%f339, %f295, %f299, %f259;
	fma.rn.f32 	%f340, %f295, %f300, %f260;
	fma.rn.f32 	%f341, %f295, %f301, %f261;
	fma.rn.f32 	%f342, %f295, %f302, %f262;
	fma.rn.f32 	%f343, %f295, %f303, %f263;
	fma.rn.f32 	%f344, %f295, %f304, %f264;
	fma.rn.f32 	%f345, %f295, %f305, %f265;
	fma.rn.f32 	%f346, %f295, %f306, %f266;
	fma.rn.f32 	%f347, %f296, %f299, %f267;
	fma.rn.f32 	%f348, %f296, %f300, %f268;
	fma.rn.f32 	%f349, %f296, %f301, %f269;
	fma.rn.f32 	%f350, %f296, %f302, %f270;
	fma.rn.f32 	%f351, %f296, %f303, %f271;
	fma.rn.f32 	%f352, %f296, %f304, %f272;
	fma.rn.f32 	%f353, %f296, %f305, %f273;
	fma.rn.f32 	%f354, %f296, %f306, %f274;
	fma.rn.f32 	%f355, %f297, %f299, %f275;
	fma.rn.f32 	%f356, %f297, %f300, %f276;
	fma.rn.f32 	%f357, %f297, %f301, %f277;
	fma.rn.f32 	%f358, %f297, %f302, %f278;
	fma.rn.f32 	%f359, %f297, %f303, %f279;
	fma.rn.f32 	%f360, %f297, %f304, %f280;
	fma.rn.f32 	%f361, %f297, %f305, %f281;
	fma.rn.f32 	%f362, %f297, %f306, %f282;
	fma.rn.f32 	%f363, %f298, %f299, %f283;
	fma.rn.f32 	%f364, %f298, %f300, %f284;
	fma.rn.f32 	%f365, %f298, %f301, %f285;
	fma.rn.f32 	%f366, %f298, %f302, %f286;
	fma.rn.f32 	%f367, %f298, %f303, %f287;
	fma.rn.f32 	%f368, %f298, %f304, %f288;
	fma.rn.f32 	%f369, %f298, %f305, %f289;
	fma.rn.f32 	%f370, %f298, %f306, %f290;
	ld.shared.f32 	%f371, [%r512+8];
	ld.shared.f32 	%f372, [%r512+136];
	ld.shared.f32 	%f373, [%r512+264];
	ld.shared.f32 	%f374, [%r512+392];
	ld.shared.f32 	%f375, [%r512+520];
	ld.shared.f32 	%f376, [%r512+648];
	ld.shared.f32 	%f377, [%r512+776];
	ld.shared.f32 	%f378, [%r512+904];
	ld.shared.f32 	%f379, [%r516+512];
	ld.shared.f32 	%f380, [%r516+516];
	ld.shared.f32 	%f381, [%r516+520];
	ld.shared.f32 	%f382, [%r516+524];
	ld.shared.f32 	%f383, [%r516+528];
	ld.shared.f32 	%f384, [%r516+532];
	ld.shared.f32 	%f385, [%r516+536];
	ld.shared.f32 	%f386, [%r516+540];
	fma.rn.f32 	%f387, %f371, %f379, %f307;
	fma.rn.f32 	%f388, %f371, %f380, %f308;
	fma.rn.f32 	%f389, %f371, %f381, %f309;
	fma.rn.f32 	%f390, %f371, %f382, %f310;
	fma.rn.f32 	%f391, %f371, %f383, %f311;
	fma.rn.f32 	%f392, %f371, %f384, %f312;
	fma.rn.f32 	%f393, %f371, %f385, %f313;
	fma.rn.f32 	%f394, %f371, %f386, %f314;
	fma.rn.f32 	%f395, %f372, %f379, %f315;
	fma.rn.f32 	%f396, %f372, %f380, %f316;
	fma.rn.f32 	%f397, %f372, %f381, %f317;
	fma.rn.f32 	%f398, %f372, %f382, %f318;
	fma.rn.f32 	%f399, %f372, %f383, %f319;
	fma.rn.f32 	%f400, %f372, %f384, %f320;
	fma.rn.f32 	%f401, %f372, %f385, %f321;
	fma.rn.f32 	%f402, %f372, %f386, %f322;
	fma.rn.f32 	%f403, %f373, %f379, %f323;
	fma.rn.f32 	%f404, %f373, %f380, %f324;
	fma.rn.f32 	%f405, %f373, %f381, %f325;
	fma.rn.f32 	%f406, %f373, %f382, %f326;
	fma.rn.f32 	%f407, %f373, %f383, %f327;
	fma.rn.f32 	%f408, %f373, %f384, %f328;
	fma.rn.f32 	%f409, %f373, %f385, %f329;
	fma.rn.f32 	%f410, %f373, %f386, %f330;
	fma.rn.f32 	%f411, %f374, %f379, %f331;
	fma.rn.f32 	%f412, %f374, %f380, %f332;
	fma.rn.f32 	%f413, %f374, %f381, %f333;
	fma.rn.f32 	%f414, %f374, %f382, %f334;
	fma.rn.f32 	%f415, %f374, %f383, %f335;
	fma.rn.f32 	%f416, %f374, %f384, %f336;
	fma.rn.f32 	%f417, %f374, %f385, %f337;
	fma.rn.f32 	%f418, %f374, %f386, %f338;
	fma.rn.f32 	%f419, %f375, %f379, %f339;
	fma.rn.f32 	%f420, %f375, %f380, %f340;
	fma.rn.f32 	%f421, %f375, %f381, %f341;
	fma.rn.f32 	%f422, %f375, %f382, %f342;
	fma.rn.f32 	%f423, %f375, %f383, %f343;
	fma.rn.f32 	%f424, %f375, %f384, %f344;
	fma.rn.f32 	%f425, %f375, %f385, %f345;
	fma.rn.f32 	%f426, %f375, %f386, %f346;
	fma.rn.f32 	%f427, %f376, %f379, %f347;
	fma.rn.f32 	%f428, %f376, %f380, %f348;
	fma.rn.f32 	%f429, %f376, %f381, %f349;
	fma.rn.f32 	%f430, %f376, %f382, %f350;
	fma.rn.f32 	%f431, %f376, %f383, %f351;
	fma.rn.f32 	%f432, %f376, %f384, %f352;
	fma.rn.f32 	%f433, %f376, %f385, %f353;
	fma.rn.f32 	%f434, %f376, %f386, %f354;
	fma.rn.f32 	%f435, %f377, %f379, %f355;
	fma.rn.f32 	%f436, %f377, %f380, %f356;
	fma.rn.f32 	%f437, %f377, %f381, %f357;
	fma.rn.f32 	%f438, %f377, %f382, %f358;
	fma.rn.f32 	%f439, %f377, %f383, %f359;
	fma.rn.f32 	%f440, %f377, %f384, %f360;
	fma.rn.f32 	%f441, %f377, %f385, %f361;
	fma.rn.f32 	%f442, %f377, %f386, %f362;
	fma.rn.f32 	%f443, %f378, %f379, %f363;
	fma.rn.f32 	%f444, %f378, %f380, %f364;
	fma.rn.f32 	%f445, %f378, %f381, %f365;
	fma.rn.f32 	%f446, %f378, %f382, %f366;
	fma.rn.f32 	%f447, %f378, %f383, %f367;
	fma.rn.f32 	%f448, %f378, %f384, %f368;
	fma.rn.f32 	%f449, %f378, %f385, %f369;
	fma.rn.f32 	%f450, %f378, %f386, %f370;
	ld.shared.f32 	%f451, [%r512+12];
	ld.shared.f32 	%f452, [%r512+140];
	ld.shared.f32 	%f453, [%r512+268];
	ld.shared.f32 	%f454, [%r512+396];
	ld.shared.f32 	%f455, [%r512+524];
	ld.shared.f32 	%f456, [%r512+652];
	ld.shared.f32 	%f457, [%r512+780];
	ld.shared.f32 	%f458, [%r512+908];
	ld.shared.f32 	%f459, [%r516+768];
	ld.shared.f32 	%f460, [%r516+772];
	ld.shared.f32 	%f461, [%r516+776];
	ld.shared.f32 	%f462, [%r516+780];
	ld.shared.f32 	%f463, [%r516+784];
	ld.shared.f32 	%f464, [%r516+788];
	ld.shared.f32 	%f465, [%r516+792];
	ld.shared.f32 	%f466, [%r516+796];
	fma.rn.f32 	%f467, %f451, %f459, %f387;
	fma.rn.f32 	%f468, %f451, %f460, %f388;
	fma.rn.f32 	%f469, %f451, %f461, %f389;
	fma.rn.f32 	%f470, %f451, %f462, %f390;
	fma.rn.f32 	%f471, %f451, %f463, %f391;
	fma.rn.f32 	%f472, %f451, %f464, %f392;
	fma.rn.f32 	%f473, %f451, %f465, %f393;
	fma.rn.f32 	%f474, %f451, %f466, %f394;
	fma.rn.f32 	%f475, %f452, %f459, %f395;
	fma.rn.f32 	%f476, %f452, %f460, %f396;
	fma.rn.f32 	%f477, %f452, %f461, %f397;
	fma.rn.f32 	%f478, %f452, %f462, %f398;
	fma.rn.f32 	%f479, %f452, %f463, %f399;
	fma.rn.f32 	%f480, %f452, %f464, %f400;
	fma.rn.f32 	%f481, %f452, %f465, %f401;
	fma.rn.f32 	%f482, %f452, %f466, %f402;
	fma.rn.f32 	%f483, %f453, %f459, %f403;
	fma.rn.f32 	%f484, %f453, %f460, %f404;
	fma.rn.f32 	%f485, %f453, %f461, %f405;
	fma.rn.f32 	%f486, %f453, %f462, %f406;
	fma.rn.f32 	%f487, %f453, %f463, %f407;
	fma.rn.f32 	%f488, %f453, %f464, %f408;
	fma.rn.f32 	%f489, %f453, %f465, %f409;
	fma.rn.f32 	%f490, %f453, %f466, %f410;
	fma.rn.f32 	%f491, %f454, %f459, %f411;
	fma.rn.f32 	%f492, %f454, %f460, %f412;
	fma.rn.f32 	%f493, %f454, %f461, %f413;
	fma.rn.f32 	%f494, %f454, %f462, %f414;
	fma.rn.f32 	%f495, %f454, %f463, %f415;
	fma.rn.f32 	%f496, %f454, %f464, %f416;
	fma.rn.f32 	%f497, %f454, %f465, %f417;
	fma.rn.f32 	%f498, %f454, %f466, %f418;
	fma.rn.f32 	%f499, %f455, %f459, %f419;
	fma.rn.f32 	%f500, %f455, %f460, %f420;
	fma.rn.f32 	%f501, %f455, %f461, %f421;
	fma.rn.f32 	%f502, %f455, %f462, %f422;
	fma.rn.f32 	%f503, %f455, %f463, %f423;
	fma.rn.f32 	%f504, %f455, %f464, %f424;
	fma.rn.f32 	%f505, %f455, %f465, %f425;
	fma.rn.f32 	%f506, %f455, %f466, %f426;
	fma.rn.f32 	%f507, %f456, %f459, %f427;
	fma.rn.f32 	%f508, %f456, %f460, %f428;
	fma.rn.f32 	%f509, %f456, %f461, %f429;
	fma.rn.f32 	%f510, %f456, %f462, %f430;
	fma.rn.f32 	%f511, %f456, %f463, %f431;
	fma.rn.f32 	%f512, %f456, %f464, %f432;
	fma.rn.f32 	%f513, %f456, %f465, %f433;
	fma.rn.f32 	%f514, %f456, %f466, %f434;
	fma.rn.f32 	%f515, %f457, %f459, %f435;
	fma.rn.f32 	%f516, %f457, %f460, %f436;
	fma.rn.f32 	%f517, %f457, %f461, %f437;
	fma.rn.f32 	%f518, %f457, %f462, %f438;
	fma.rn.f32 	%f519, %f457, %f463, %f439;
	fma.rn.f32 	%f520, %f457, %f464, %f440;
	fma.rn.f32 	%f521, %f457, %f465, %f441;
	fma.rn.f32 	%f522, %f457, %f466, %f442;
	fma.rn.f32 	%f523, %f458, %f459, %f443;
	fma.rn.f32 	%f524, %f458, %f460, %f444;
	fma.rn.f32 	%f525, %f458, %f461, %f445;
	fma.rn.f32 	%f526, %f458, %f462, %f446;
	fma.rn.f32 	%f527, %f458, %f463, %f447;
	fma.rn.f32 	%f528, %f458, %f464, %f448;
	fma.rn.f32 	%f529, %f458, %f465, %f449;
	fma.rn.f32 	%f530, %f458, %f466, %f450;
	ld.shared.f32 	%f531, [%r512+16];
	ld.shared.f32 	%f532, [%r512+144];
	ld.shared.f32 	%f533, [%r512+272];
	ld.shared.f32 	%f534, [%r512+400];
	ld.shared.f32 	%f535, [%r512+528];
	ld.shared.f32 	%f536, [%r512+656];
	ld.shared.f32 	%f537, [%r512+784];
	ld.shared.f32 	%f538, [%r512+912];
	ld.shared.f32 	%f539, [%r516+1024];
	ld.shared.f32 	%f540, [%r516+1028];
	ld.shared.f32 	%f541, [%r516+1032];
	ld.shared.f32 	%f542, [%r516+1036];
	ld.shared.f32 	%f543, [%r516+1040];
	ld.shared.f32 	%f544, [%r516+1044];
	ld.shared.f32 	%f545, [%r516+1048];
	ld.shared.f32 	%f546, [%r516+1052];
	fma.rn.f32 	%f547, %f531, %f539, %f467;
	fma.rn.f32 	%f548, %f531, %f540, %f468;
	fma.rn.f32 	%f549, %f531, %f541, %f469;
	fma.rn.f32 	%f550, %f531, %f542, %f470;
	fma.rn.f32 	%f551, %f531, %f543, %f471;
	fma.rn.f32 	%f552, %f531, %f544, %f472;
	fma.rn.f32 	%f553, %f531, %f545, %f473;
	fma.rn.f32 	%f554, %f531, %f546, %f474;
	fma.rn.f32 	%f555, %f532, %f539, %f475;
	fma.rn.f32 	%f556, %f532, %f540, %f476;
	fma.rn.f32 	%f557, %f532, %f541, %f477;
	fma.rn.f32 	%f558, %f532, %f542, %f478;
	fma.rn.f32 	%f559, %f532, %f543, %f479;
	fma.rn.f32 	%f560, %f532, %f544, %f480;
	fma.rn.f32 	%f561, %f532, %f545, %f481;
	fma.rn.f32 	%f562, %f532, %f546, %f482;
	fma.rn.f32 	%f563, %f533, %f539, %f483;
	fma.rn.f32 	%f564, %f533, %f540, %f484;
	fma.rn.f32 	%f565, %f533, %f541, %f485;
	fma.rn.f32 	%f566, %f533, %f542, %f486;
	fma.rn.f32 	%f567, %f533, %f543, %f487;
	fma.rn.f32 	%f568, %f533, %f544, %f488;
	fma.rn.f32 	%f569, %f533, %f545, %f489;
	fma.rn.f32 	%f570, %f533, %f546, %f490;
	fma.rn.f32 	%f571, %f534, %f539, %f491;
	fma.rn.f32 	%f572, %f534, %f540, %f492;
	fma.rn.f32 	%f573, %f534, %f541, %f493;
	fma.rn.f32 	%f574, %f534, %f542, %f494;
	fma.rn.f32 	%f575, %f534, %f543, %f495;
	fma.rn.f32 	%f576, %f534, %f544, %f496;
	fma.rn.f32 	%f577, %f534, %f545, %f497;
	fma.rn.f32 	%f578, %f534, %f546, %f498;
	fma.rn.f32 	%f579, %f535, %f539, %f499;
	fma.rn.f32 	%f580, %f535, %f540, %f500;
	fma.rn.f32 	%f581, %f535, %f541, %f501;
	fma.rn.f32 	%f582, %f535, %f542, %f502;
	fma.rn.f32 	%f583, %f535, %f543, %f503;
	fma.rn.f32 	%f584, %f535, %f544, %f504;
	fma.rn.f32 	%f585, %f535, %f545, %f505;
	fma.rn.f32 	%f586, %f535, %f546, %f506;
	fma.rn.f32 	%f587, %f536, %f539, %f507;
	fma.rn.f32 	%f588, %f536, %f540, %f508;
	fma.rn.f32 	%f589, %f536, %f541, %f509;
	fma.rn.f32 	%f590, %f536, %f542, %f510;
	fma.rn.f32 	%f591, %f536, %f543, %f511;
	fma.rn.f32 	%f592, %f536, %f544, %f512;
	fma.rn.f32 	%f593, %f536, %f545, %f513;
	fma.rn.f32 	%f594, %f536, %f546, %f514;
	fma.rn.f32 	%f595, %f537, %f539, %f515;
	fma.rn.f32 	%f596, %f537, %f540, %f516;
	fma.rn.f32 	%f597, %f537, %f541, %f517;
	fma.rn.f32 	%f598, %f537, %f542, %f518;
	fma.rn.f32 	%f599, %f537, %f543, %f519;
	fma.rn.f32 	%f600, %f537, %f544, %f520;
	fma.rn.f32 	%f601, %f537, %f545, %f521;
	fma.rn.f32 	%f602, %f537, %f546, %f522;
	fma.rn.f32 	%f603, %f538, %f539, %f523;
	fma.rn.f32 	%f604, %f538, %f540, %f524;
	fma.rn.f32 	%f605, %f538, %f541, %f525;
	fma.rn.f32 	%f606, %f538, %f542, %f526;
	fma.rn.f32 	%f607, %f538, %f543, %f527;
	fma.rn.f32 	%f608, %f538, %f544, %f528;
	fma.rn.f32 	%f609, %f538, %f545, %f529;
	fma.rn.f32 	%f610, %f538, %f546, %f530;
	ld.shared.f32 	%f611, [%r512+20];
	ld.shared.f32 	%f612, [%r512+148];
	ld.shared.f32 	%f613, [%r512+276];
	ld.shared.f32 	%f614, [%r512+404];
	ld.shared.f32 	%f615, [%r512+532];
	ld.shared.f32 	%f616, [%r512+660];
	ld.shared.f32 	%f617, [%r512+788];
	ld.shared.f32 	%f618, [%r512+916];
	ld.shared.f32 	%f619, [%r516+1280];
	ld.shared.f32 	%f620, [%r516+1284];
	ld.shared.f32 	%f621, [%r516+1288];
	ld.shared.f32 	%f622, [%r516+1292];
	ld.shared.f32 	%f623, [%r516+1296];
	ld.shared.f32 	%f624, [%r516+1300];
	ld.shared.f32 	%f625, [%r516+1304];
	ld.shared.f32 	%f626, [%r516+1308];
	fma.rn.f32 	%f627, %f611, %f619, %f547;
	fma.rn.f32 	%f628, %f611, %f620, %f548;
	fma.rn.f32 	%f629, %f611, %f621, %f549;
	fma.rn.f32 	%f630, %f611, %f622, %f550;
	fma.rn.f32 	%f631, %f611, %f623, %f551;
	fma.rn.f32 	%f632, %f611, %f624, %f552;
	fma.rn.f32 	%f633, %f611, %f625, %f553;
	fma.rn.f32 	%f634, %f611, %f626, %f554;
	fma.rn.f32 	%f635, %f612, %f619, %f555;
	fma.rn.f32 	%f636, %f612, %f620, %f556;
	fma.rn.f32 	%f637, %f612, %f621, %f557;
	fma.rn.f32 	%f638, %f612, %f622, %f558;
	fma.rn.f32 	%f639, %f612, %f623, %f559;
	fma.rn.f32 	%f640, %f612, %f624, %f560;
	fma.rn.f32 	%f641, %f612, %f625, %f561;
	fma.rn.f32 	%f642, %f612, %f626, %f562;
	fma.rn.f32 	%f643, %f613, %f619, %f563;
	fma.rn.f32 	%f644, %f613, %f620, %f564;
	fma.rn.f32 	%f645, %f613, %f621, %f565;
	fma.rn.f32 	%f646, %f613, %f622, %f566;
	fma.rn.f32 	%f647, %f613, %f623, %f567;
	fma.rn.f32 	%f648, %f613, %f624, %f568;
	fma.rn.f32 	%f649, %f613, %f625, %f569;
	fma.rn.f32 	%f650, %f613, %f626, %f570;
	fma.rn.f32 	%f651, %f614, %f619, %f571;
	fma.rn.f32 	%f652, %f614, %f620, %f572;
	fma.rn.f32 	%f653, %f614, %f621, %f573;
	fma.rn.f32 	%f654, %f614, %f622, %f574;
	fma.rn.f32 	%f655, %f614, %f623, %f575;
	fma.rn.f32 	%f656, %f614, %f624, %f576;
	fma.rn.f32 	%f657, %f614, %f625, %f577;
	fma.rn.f32 	%f658, %f614, %f626, %f578;
	fma.rn.f32 	%f659, %f615, %f619, %f579;
	fma.rn.f32 	%f660, %f615, %f620, %f580;
	fma.rn.f32 	%f661, %f615, %f621, %f581;
	fma.rn.f32 	%f662, %f615, %f622, %f582;
	fma.rn.f32 	%f663, %f615, %f623, %f583;
	fma.rn.f32 	%f664, %f615, %f624, %f584;
	fma.rn.f32 	%f665, %f615, %f625, %f585;
	fma.rn.f32 	%f666, %f615, %f626, %f586;
	fma.rn.f32 	%f667, %f616, %f619, %f587;
	fma.rn.f32 	%f668, %f616, %f620, %f588;
	fma.rn.f32 	%f669, %f616, %f621, %f589;
	fma.rn.f32 	%f670, %f616, %f622, %f590;
	fma.rn.f32 	%f671, %f616, %f623, %f591;
	fma.rn.f32 	%f672, %f616, %f624, %f592;
	fma.rn.f32 	%f673, %f616, %f625, %f593;
	fma.rn.f32 	%f674, %f616, %f626, %f594;
	fma.rn.f32 	%f675, %f617, %f619, %f595;
	fma.rn.f32 	%f676, %f617, %f620, %f596;
	fma.rn.f32 	%f677, %f617, %f621, %f597;
	fma.rn.f32 	%f678, %f617, %f622, %f598;
	fma.rn.f32 	%f679, %f617, %f623, %f599;
	fma.rn.f32 	%f680, %f617, %f624, %f600;
	fma.rn.f32 	%f681, %f617, %f625, %f601;
	fma.rn.f32 	%f682, %f617, %f626, %f602;
	fma.rn.f32 	%f683, %f618, %f619, %f603;
	fma.rn.f32 	%f684, %f618, %f620, %f604;
	fma.rn.f32 	%f685, %f618, %f621, %f605;
	fma.rn.f32 	%f686, %f618, %f622, %f606;
	fma.rn.f32 	%f687, %f618, %f623, %f607;
	fma.rn.f32 	%f688, %f618, %f624, %f608;
	fma.rn.f32 	%f689, %f618, %f625, %f609;
	fma.rn.f32 	%f690, %f618, %f626, %f610;
	ld.shared.f32 	%f691, [%r512+24];
	ld.shared.f32 	%f692, [%r512+152];
	ld.shared.f32 	%f693, [%r512+280];
	ld.shared.f32 	%f694, [%r512+408];
	ld.shared.f32 	%f695, [%r512+536];
	ld.shared.f32 	%f696, [%r512+664];
	ld.shared.f32 	%f697, [%r512+792];
	ld.shared.f32 	%f698, [%r512+920];
	ld.shared.f32 	%f699, [%r516+1536];
	ld.shared.f32 	%f700, [%r516+1540];
	ld.shared.f32 	%f701, [%r516+1544];
	ld.shared.f32 	%f702, [%r516+1548];
	ld.shared.f32 	%f703, [%r516+1552];
	ld.shared.f32 	%f704, [%r516+1556];
	ld.shared.f32 	%f705, [%r516+1560];
	ld.shared.f32 	%f706, [%r516+1564];
	fma.rn.f32 	%f707, %f691, %f699, %f627;
	fma.rn.f32 	%f708, %f691, %f700, %f628;
	fma.rn.f32 	%f709, %f691, %f701, %f629;
	fma.rn.f32 	%f710, %f691, %f702, %f630;
	fma.rn.f32 	%f711, %f691, %f703, %f631;
	fma.rn.f32 	%f712, %f691, %f704, %f632;
	fma.rn.f32 	%f713, %f691, %f705, %f633;
	fma.rn.f32 	%f714, %f691, %f706, %f634;
	fma.rn.f32 	%f715, %f692, %f699, %f635;
	fma.rn.f32 	%f716, %f692, %f700, %f636;
	fma.rn.f32 	%f717, %f692, %f701, %f637;
	fma.rn.f32 	%f718, %f692, %f702, %f638;
	fma.rn.f32 	%f719, %f692, %f703, %f639;
	fma.rn.f32 	%f720, %f692, %f704, %f640;
	fma.rn.f32 	%f721, %f692, %f705, %f641;
	fma.rn.f32 	%f722, %f692, %f706, %f642;
	fma.rn.f32 	%f723, %f693, %f699, %f643;
	fma.rn.f32 	%f724, %f693, %f700, %f644;
	fma.rn.f32 	%f725, %f693, %f701, %f645;
	fma.rn.f32 	%f726, %f693, %f702, %f646;
	fma.rn.f32 	%f727, %f693, %f703, %f647;
	fma.rn.f32 	%f728, %f693, %f704, %f648;
	fma.rn.f32 	%f729, %f693, %f705, %f649;
	fma.rn.f32 	%f730, %f693, %f706, %f650;
	fma.rn.f32 	%f731, %f694, %f699, %f651;
	fma.rn.f32 	%f732, %f694, %f700, %f652;
	fma.rn.f32 	%f733, %f694, %f701, %f653;
	fma.rn.f32 	%f734, %f694, %f702, %f654;
	fma.rn.f32 	%f735, %f694, %f703, %f655;
	fma.rn.f32 	%f736, %f694, %f704, %f656;
	fma.rn.f32 	%f737, %f694, %f705, %f657;
	fma.rn.f32 	%f738, %f694, %f706, %f658;
	fma.rn.f32 	%f739, %f695, %f699, %f659;
	fma.rn.f32 	%f740, %f695, %f700, %f660;
	fma.rn.f32 	%f741, %f695, %f701, %f661;
	fma.rn.f32 	%f742, %f695, %f702, %f662;
	fma.rn.f32 	%f743, %f695, %f703, %f663;
	fma.rn.f32 	%f744, %f695, %f704, %f664;
	fma.rn.f32 	%f745, %f695, %f705, %f665;
	fma.rn.f32 	%f746, %f695, %f706, %f666;
	fma.rn.f32 	%f747, %f696, %f699, %f667;
	fma.rn.f32 	%f748, %f696, %f700, %f668;
	fma.rn.f32 	%f749, %f696, %f701, %f669;
	fma.rn.f32 	%f750, %f696, %f702, %f670;
	fma.rn.f32 	%f751, %f696, %f703, %f671;
	fma.rn.f32 	%f752, %f696, %f704, %f672;
	fma.rn.f32 	%f753, %f696, %f705, %f673;
	fma.rn.f32 	%f754, %f696, %f706, %f674;
	fma.rn.f32 	%f755, %f697, %f699, %f675;
	fma.rn.f32 	%f756, %f697, %f700, %f676;
	fma.rn.f32 	%f757, %f697, %f701, %f677;
	fma.rn.f32 	%f758, %f697, %f702, %f678;
	fma.rn.f32 	%f759, %f697, %f703, %f679;
	fma.rn.f32 	%f760, %f697, %f704, %f680;
	fma.rn.f32 	%f761, %f697, %f705, %f681;
	fma.rn.f32 	%f762, %f697, %f706, %f682;
	fma.rn.f32 	%f763, %f698, %f699, %f683;
	fma.rn.f32 	%f764, %f698, %f700, %f684;
	fma.rn.f32 	%f765, %f698, %f701, %f685;
	fma.rn.f32 	%f766, %f698, %f702, %f686;
	fma.rn.f32 	%f767, %f698, %f703, %f687;
	fma.rn.f32 	%f768, %f698, %f704, %f688;
	fma.rn.f32 	%f769, %f698, %f705, %f689;
	fma.rn.f32 	%f770, %f698, %f706, %f690;
	ld.shared.f32 	%f771, [%r512+28];
	ld.shared.f32 	%f772, [%r512+156];
	ld.shared.f32 	%f773, [%r512+284];
	ld.shared.f32 	%f774, [%r512+412];
	ld.shared.f32 	%f775, [%r512+540];
	ld.shared.f32 	%f776, [%r512+668];
	ld.shared.f32 	%f777, [%r512+796];
	ld.shared.f32 	%f778, [%r512+924];
	ld.shared.f32 	%f779, [%r516+1792];
	ld.shared.f32 	%f780, [%r516+1796];
	ld.shared.f32 	%f781, [%r516+1800];
	ld.shared.f32 	%f782, [%r516+1804];
	ld.shared.f32 	%f783, [%r516+1808];
	ld.shared.f32 	%f784, [%r516+1812];
	ld.shared.f32 	%f785, [%r516+1816];
	ld.shared.f32 	%f786, [%r516+1820];
	fma.rn.f32 	%f787, %f771, %f779, %f707;
	fma.rn.f32 	%f788, %f771, %f780, %f708;
	fma.rn.f32 	%f789, %f771, %f781, %f709;
	fma.rn.f32 	%f790, %f771, %f782, %f710;
	fma.rn.f32 	%f791, %f771, %f783, %f711;
	fma.rn.f32 	%f792, %f771, %f784, %f712;
	fma.rn.f32 	%f793, %f771, %f785, %f713;
	fma.rn.f32 	%f794, %f771, %f786, %f714;
	fma.rn.f32 	%f795, %f772, %f779, %f715;
	fma.rn.f32 	%f796, %f772, %f780, %f716;
	fma.rn.f32 	%f797, %f772, %f781, %f717;
	fma.rn.f32 	%f798, %f772, %f782, %f718;
	fma.rn.f32 	%f799, %f772, %f783, %f719;
	fma.rn.f32 	%f800, %f772, %f784, %f720;
	fma.rn.f32 	%f801, %f772, %f785, %f721;
	fma.rn.f32 	%f802, %f772, %f786, %f722;
	fma.rn.f32 	%f803, %f773, %f779, %f723;
	fma.rn.f32 	%f804, %f773, %f780, %f724;
	fma.rn.f32 	%f805, %f773, %f781, %f725;
	fma.rn.f32 	%f806, %f773, %f782, %f726;
	fma.rn.f32 	%f807, %f773, %f783, %f727;
	fma.rn.f32 	%f808, %f773, %f784, %f728;
	fma.rn.f32 	%f809, %f773, %f785, %f729;
	fma.rn.f32 	%f810, %f773, %f786, %f730;
	fma.rn.f32 	%f811, %f774, %f779, %f731;
	fma.rn.f32 	%f812, %f774, %f780, %f732;
	fma.rn.f32 	%f813, %f774, %f781, %f733;
	fma.rn.f32 	%f814, %f774, %f782, %f734;
	fma.rn.f32 	%f815, %f774, %f783, %f735;
	fma.rn.f32 	%f816, %f774, %f784, %f736;
	fma.rn.f32 	%f817, %f774, %f785, %f737;
	fma.rn.f32 	%f818, %f774, %f786, %f738;
	fma.rn.f32 	%f819, %f775, %f779, %f739;
	fma.rn.f32 	%f820, %f775, %f780, %f740;
	fma.rn.f32 	%f821, %f775, %f781, %f741;
	fma.rn.f32 	%f822, %f775, %f782, %f742;
	fma.rn.f32 	%f823, %f775, %f783, %f743;
	fma.rn.f32 	%f824, %f775, %f784, %f744;
	fma.rn.f32 	%f825, %f775, %f785, %f745;
	fma.rn.f32 	%f826, %f775, %f786, %f746;
	fma.rn.f32 	%f827, %f776, %f779, %f747;
	fma.rn.f32 	%f828, %f776, %f780, %f748;
	fma.rn.f32 	%f829, %f776, %f781, %f749;
	fma.rn.f32 	%f830, %f776, %f782, %f750;
	fma.rn.f32 	%f831, %f776, %f783, %f751;
	fma.rn.f32 	%f832, %f776, %f784, %f752;
	fma.rn.f32 	%f833, %f776, %f785, %f753;
	fma.rn.f32 	%f834, %f776, %f786, %f754;
	fma.rn.f32 	%f835, %f777, %f779, %f755;
	fma.rn.f32 	%f836, %f777, %f780, %f756;
	fma.rn.f32 	%f837, %f777, %f781, %f757;
	fma.rn.f32 	%f838, %f777, %f782, %f758;
	fma.rn.f32 	%f839, %f777, %f783, %f759;
	fma.rn.f32 	%f840, %f777, %f784, %f760;
	fma.rn.f32 	%f841, %f777, %f785, %f761;
	fma.rn.f32 	%f842, %f777, %f786, %f762;
	fma.rn.f32 	%f843, %f778, %f779, %f763;
	fma.rn.f32 	%f844, %f778, %f780, %f764;
	fma.rn.f32 	%f845, %f778, %f781, %f765;
	fma.rn.f32 	%f846, %f778, %f782, %f766;
	fma.rn.f32 	%f847, %f778, %f783, %f767;
	fma.rn.f32 	%f848, %f778, %f784, %f768;
	fma.rn.f32 	%f849, %f778, %f785, %f769;
	fma.rn.f32 	%f850, %f778, %f786, %f770;
	ld.shared.f32 	%f851, [%r512+32];
	ld.shared.f32 	%f852, [%r512+160];
	ld.shared.f32 	%f853, [%r512+288];
	ld.shared.f32 	%f854, [%r512+416];
	ld.shared.f32 	%f855, [%r512+544];
	ld.shared.f32 	%f856, [%r512+672];
	ld.shared.f32 	%f857, [%r512+800];
	ld.shared.f32 	%f858, [%r512+928];
	ld.shared.f32 	%f859, [%r516+2048];
	ld.shared.f32 	%f860, [%r516+2052];
	ld.shared.f32 	%f861, [%r516+2056];
	ld.shared.f32 	%f862, [%r516+2060];
	ld.shared.f32 	%f863, [%r516+2064];
	ld.shared.f32 	%f864, [%r516+2068];
	ld.shared.f32 	%f865, [%r516+2072];
	ld.shared.f32 	%f866, [%r516+2076];
	fma.rn.f32 	%f867, %f851, %f859, %f787;
	fma.rn.f32 	%f868, %f851, %f860, %f788;
	fma.rn.f32 	%f869, %f851, %f861, %f789;
	fma.rn.f32 	%f870, %f851, %f862, %f790;
	fma.rn.f32 	%f871, %f851, %f863, %f791;
	fma.rn.f32 	%f872, %f851, %f864, %f792;
	fma.rn.f32 	%f873, %f851, %f865, %f793;
	fma.rn.f32 	%f874, %f851, %f866, %f794;
	fma.rn.f32 	%f875, %f852, %f859, %f795;
	fma.rn.f32 	%f876, %f852, %f860, %f796;
	fma.rn.f32 	%f877, %f852, %f861, %f797;
	fma.rn.f32 	%f878, %f852, %f862, %f798;
	fma.rn.f32 	%f879, %f852, %f863, %f799;
	fma.rn.f32 	%f880, %f852, %f864, %f800;
	fma.rn.f32 	%f881, %f852, %f865, %f801;
	fma.rn.f32 	%f882, %f852, %f866, %f802;
	fma.rn.f32 	%f883, %f853, %f859, %f803;
	fma.rn.f32 	%f884, %f853, %f860, %f804;
	fma.rn.f32 	%f885, %f853, %f861, %f805;
	fma.rn.f32 	%f886, %f853, %f862, %f806;
	fma.rn.f32 	%f887, %f853, %f863, %f807;
	fma.rn.f32 	%f888, %f853, %f864, %f808;
	fma.rn.f32 	%f889, %f853, %f865, %f809;
	fma.rn.f32 	%f890, %f853, %f866, %f810;
	fma.rn.f32 	%f891, %f854, %f859, %f811;
	fma.rn.f32 	%f892, %f854, %f860, %f812;
	fma.rn.f32 	%f893, %f854, %f861, %f813;
	fma.rn.f32 	%f894, %f854, %f862, %f814;
	fma.rn.f32 	%f895, %f854, %f863, %f815;
	fma.rn.f32 	%f896, %f854, %f864, %f816;
	fma.rn.f32 	%f897, %f854, %f865, %f817;
	fma.rn.f32 	%f898, %f854, %f866, %f818;
	fma.rn.f32 	%f899, %f855, %f859, %f819;
	fma.rn.f32 	%f900, %f855, %f860, %f820;
	fma.rn.f32 	%f901, %f855, %f861, %f821;
	fma.rn.f32 	%f902, %f855, %f862, %f822;
	fma.rn.f32 	%f903, %f855, %f863, %f823;
	fma.rn.f32 	%f904, %f855, %f864, %f824;
	fma.rn.f32 	%f905, %f855, %f865, %f825;
	fma.rn.f32 	%f906, %f855, %f866, %f826;
	fma.rn.f32 	%f907, %f856, %f859, %f827;
	fma.rn.f32 	%f908, %f856, %f860, %f828;
	fma.rn.f32 	%f909, %f856, %f861, %f829;
	fma.rn.f32 	%f910, %f856, %f862, %f830;
	fma.rn.f32 	%f911, %f856, %f863, %f831;
	fma.rn.f32 	%f912, %f856, %f864, %f832;
	fma.rn.f32 	%f913, %f856, %f865, %f833;
	fma.rn.f32 	%f914, %f856, %f866, %f834;
	fma.rn.f32 	%f915, %f857, %f859, %f835;
	fma.rn.f32 	%f916, %f857, %f860, %f836;
	fma.rn.f32 	%f917, %f857, %f861, %f837;
	fma.rn.f32 	%f918, %f857, %f862, %f838;
	fma.rn.f32 	%f919, %f857, %f863, %f839;
	fma.rn.f32 	%f920, %f857, %f864, %f840;
	fma.rn.f32 	%f921, %f857, %f865, %f841;
	fma.rn.f32 	%f922, %f857, %f866, %f842;
	fma.rn.f32 	%f923, %f858, %f859, %f843;
	fma.rn.f32 	%f924, %f858, %f860, %f844;
	fma.rn.f32 	%f925, %f858, %f861, %f845;
	fma.rn.f32 	%f926, %f858, %f862, %f846;
	fma.rn.f32 	%f927, %f858, %f863, %f847;
	fma.rn.f32 	%f928, %f858, %f864, %f848;
	fma.rn.f32 	%f929, %f858, %f865, %f849;
	fma.rn.f32 	%f930, %f858, %f866, %f850;
	ld.shared.f32 	%f931, [%r512+36];
	ld.shared.f32 	%f932, [%r512+164];
	ld.shared.f32 	%f933, [%r512+292];
	ld.shared.f32 	%f934, [%r512+420];
	ld.shared.f32 	%f935, [%r512+548];
	ld.shared.f32 	%f936, [%r512+676];
	ld.shared.f32 	%f937, [%r512+804];
	ld.shared.f32 	%f938, [%r512+932];
	ld.shared.f32 	%f939, [%r516+2304];
	ld.shared.f32 	%f940, [%r516+2308];
	ld.shared.f32 	%f941, [%r516+2312];
	ld.shared.f32 	%f942, [%r516+2316];
	ld.shared.f32 	%f943, [%r516+2320];
	ld.shared.f32 	%f944, [%r516+2324];
	ld.shared.f32 	%f945, [%r516+2328];
	ld.shared.f32 	%f946, [%r516+2332];
	fma.rn.f32 	%f947, %f931, %f939, %f867;
	fma.rn.f32 	%f948, %f931, %f940, %f868;
	fma.rn.f32 	%f949, %f931, %f941, %f869;
	fma.rn.f32 	%f950, %f931, %f942, %f870;
	fma.rn.f32 	%f951, %f931, %f943, %f871;
	fma.rn.f32 	%f952, %f931, %f944, %f872;
	fma.rn.f32 	%f953, %f931, %f945, %f873;
	fma.rn.f32 	%f954, %f931, %f946, %f874;
	fma.rn.f32 	%f955, %f932, %f939, %f875;
	fma.rn.f32 	%f956, %f932, %f940, %f876;
	fma.rn.f32 	%f957, %f932, %f941, %f877;
	fma.rn.f32 	%f958, %f932, %f942, %f878;
	fma.rn.f32 	%f959, %f932, %f943, %f879;
	fma.rn.f32 	%f960, %f932, %f944, %f880;
	fma.rn.f32 	%f961, %f932, %f945, %f881;
	fma.rn.f32 	%f962, %f932, %f946, %f882;
	fma.rn.f32 	%f963, %f933, %f939, %f883;
	fma.rn.f32 	%f964, %f933, %f940, %f884;
	fma.rn.f32 	%f965, %f933, %f941, %f885;
	fma.rn.f32 	%f966, %f933, %f942, %f886;
	fma.rn.f32 	%f967, %f933, %f943, %f887;
	fma.rn.f32 	%f968, %f933, %f944, %f888;
	fma.rn.f32 	%f969, %f933, %f945, %f889;
	fma.rn.f32 	%f970, %f933, %f946, %f890;
	fma.rn.f32 	%f971, %f934, %f939, %f891;
	fma.rn.f32 	%f972, %f934, %f940, %f892;
	fma.rn.f32 	%f973, %f934, %f941, %f893;
	fma.rn.f32 	%f974, %f934, %f942, %f894;
	fma.rn.f32 	%f975, %f934, %f943, %f895;
	fma.rn.f32 	%f976, %f934, %f944, %f896;
	fma.rn.f32 	%f977, %f934, %f945, %f897;
	fma.rn.f32 	%f978, %f934, %f946, %f898;
	fma.rn.f32 	%f979, %f935, %f939, %f899;
	fma.rn.f32 	%f980, %f935, %f940, %f900;
	fma.rn.f32 	%f981, %f935, %f941, %f901;
	fma.rn.f32 	%f982, %f935, %f942, %f902;
	fma.rn.f32 	%f983, %f935, %f943, %f903;
	fma.rn.f32 	%f984, %f935, %f944, %f904;
	fma.rn.f32 	%f985, %f935, %f945, %f905;
	fma.rn.f32 	%f986, %f935, %f946, %f906;
	fma.rn.f32 	%f987, %f936, %f939, %f907;
	fma.rn.f32 	%f988, %f936, %f940, %f908;
	fma.rn.f32 	%f989, %f936, %f941, %f909;
	fma.rn.f32 	%f990, %f936, %f942, %f910;
	fma.rn.f32 	%f991, %f936, %f943, %f911;
	fma.rn.f32 	%f992, %f936, %f944, %f912;
	fma.rn.f32 	%f993, %f936, %f945, %f913;
	fma.rn.f32 	%f994, %f936, %f946, %f914;
	fma.rn.f32 	%f995, %f937, %f939, %f915;
	fma.rn.f32 	%f996, %f937, %f940, %f916;
	fma.rn.f32 	%f997, %f937, %f941, %f917;
	fma.rn.f32 	%f998, %f937, %f942, %f918;
	fma.rn.f32 	%f999, %f937, %f943, %f919;
	fma.rn.f32 	%f1000, %f937, %f944, %f920;
	fma.rn.f32 	%f1001, %f937, %f945, %f921;
	fma.rn.f32 	%f1002, %f937, %f946, %f922;
	fma.rn.f32 	%f1003, %f938, %f939, %f923;
	fma.rn.f32 	%f1004, %f938, %f940, %f924;
	fma.rn.f32 	%f1005, %f938, %f941, %f925;
	fma.rn.f32 	%f1006, %f938, %f942, %f926;
	fma.rn.f32 	%f1007, %f938, %f943, %f927;
	fma.rn.f32 	%f1008, %f938, %f944, %f928;
	fma.rn.f32 	%f1009, %f938, %f945, %f929;
	fma.rn.f32 	%f1010, %f938, %f946, %f930;
	ld.shared.f32 	%f1011, [%r512+40];
	ld.shared.f32 	%f1012, [%r512+168];
	ld.shared.f32 	%f1013, [%r512+296];
	ld.shared.f32 	%f1014, [%r512+424];
	ld.shared.f32 	%f1015, [%r512+552];
	ld.shared.f32 	%f1016, [%r512+680];
	ld.shared.f32 	%f1017, [%r512+808];
	ld.shared.f32 	%f1018, [%r512+936];
	ld.shared.f32 	%f1019, [%r516+2560];
	ld.shared.f32 	%f1020, [%r516+2564];
	ld.shared.f32 	%f1021, [%r516+2568];
	ld.shared.f32 	%f1022, [%r516+2572];
	ld.shared.f32 	%f1023, [%r516+2576];
	ld.shared.f32 	%f1024, [%r516+2580];
	ld.shared.f32 	%f1025, [%r516+2584];
	ld.shared.f32 	%f1026, [%r516+2588];
	fma.rn.f32 	%f1027, %f1011, %f1019, %f947;
	fma.rn.f32 	%f1028, %f1011, %f1020, %f948;
	fma.rn.f32 	%f1029, %f1011, %f1021, %f949;
	fma.rn.f32 	%f1030, %f1011, %f1022, %f950;
	fma.rn.f32 	%f1031, %f1011, %f1023, %f951;
	fma.rn.f32 	%f1032, %f1011, %f1024, %f952;
	fma.rn.f32 	%f1033, %f1011, %f1025, %f953;
	fma.rn.f32 	%f1034, %f1011, %f1026, %f954;
	fma.rn.f32 	%f1035, %f1012, %f1019, %f955;
	fma.rn.f32 	%f1036, %f1012, %f1020, %f956;
	fma.rn.f32 	%f1037, %f1012, %f1021, %f957;
	fma.rn.f32 	%f1038, %f1012, %f1022, %f958;
	fma.rn.f32 	%f1039, %f1012, %f1023, %f959;
	fma.rn.f32 	%f1040, %f1012, %f1024, %f960;
	fma.rn.f32 	%f1041, %f1012, %f1025, %f961;
	fma.rn.f32 	%f1042, %f1012, %f1026, %f962;
	fma.rn.f32 	%f1043, %f1013, %f1019, %f963;
	fma.rn.f32 	%f1044, %f1013, %f1020, %f964;
	fma.rn.f32 	%f1045, %f1013, %f1021, %f965;
	fma.rn.f32 	%f1046, %f1013, %f1022, %f966;
	fma.rn.f32 	%f1047, %f1013, %f1023, %f967;
	fma.rn.f32 	%f1048, %f1013, %f1024, %f968;
	fma.rn.f32 	%f1049, %f1013, %f1025, %f969;
	fma.rn.f32 	%f1050, %f1013, %f1026, %f970;
	fma.rn.f32 	%f1051, %f1014, %f1019, %f971;
	fma.rn.f32 	%f1052, %f1014, %f1020, %f972;
	fma.rn.f32 	%f1053, %f1014, %f1021, %f973;
	fma.rn.f32 	%f1054, %f1014, %f1022, %f974;
	fma.rn.f32 	%f1055, %f1014, %f1023, %f975;
	fma.rn.f32 	%f1056, %f1014, %f1024, %f976;
	fma.rn.f32 	%f1057, %f1014, %f1025, %f977;
	fma.rn.f32 	%f1058, %f1014, %f1026, %f978;
	fma.rn.f32 	%f1059, %f1015, %f1019, %f979;
	fma.rn.f32 	%f1060, %f1015, %f1020, %f980;
	fma.rn.f32 	%f1061, %f1015, %f1021, %f981;
	fma.rn.f32 	%f1062, %f1015, %f1022, %f982;
	fma.rn.f32 	%f1063, %f1015, %f1023, %f983;
	fma.rn.f32 	%f1064, %f1015, %f1024, %f984;
	fma.rn.f32 	%f1065, %f1015, %f1025, %f985;
	fma.rn.f32 	%f1066, %f1015, %f1026, %f986;
	fma.rn.f32 	%f1067, %f1016, %f1019, %f987;
	fma.rn.f32 	%f1068, %f1016, %f1020, %f988;
	fma.rn.f32 	%f1069, %f1016, %f1021, %f989;
	fma.rn.f32 	%f1070, %f1016, %f1022, %f990;
	fma.rn.f32 	%f1071, %f1016, %f1023, %f991;
	fma.rn.f32 	%f1072, %f1016, %f1024, %f992;
	fma.rn.f32 	%f1073, %f1016, %f1025, %f993;
	fma.rn.f32 	%f1074, %f1016, %f1026, %f994;
	fma.rn.f32 	%f1075, %f1017, %f1019, %f995;
	fma.rn.f32 	%f1076, %f1017, %f1020, %f996;
	fma.rn.f32 	%f1077, %f1017, %f1021, %f997;
	fma.rn.f32 	%f1078, %f1017, %f1022, %f998;
	fma.rn.f32 	%f1079, %f1017, %f1023, %f999;
	fma.rn.f32 	%f1080, %f1017, %f1024, %f1000;
	fma.rn.f32 	%f1081, %f1017, %f1025, %f1001;
	fma.rn.f32 	%f1082, %f1017, %f1026, %f1002;
	fma.rn.f32 	%f1083, %f1018, %f1019, %f1003;
	fma.rn.f32 	%f1084, %f1018, %f1020, %f1004;
	fma.rn.f32 	%f1085, %f1018, %f1021, %f1005;
	fma.rn.f32 	%f1086, %f1018, %f1022, %f1006;
	fma.rn.f32 	%f1087, %f1018, %f1023, %f1007;
	fma.rn.f32 	%f1088, %f1018, %f1024, %f1008;
	fma.rn.f32 	%f1089, %f1018, %f1025, %f1009;
	fma.rn.f32 	%f1090, %f1018, %f1026, %f1010;
	ld.shared.f32 	%f1091, [%r512+44];
	ld.shared.f32 	%f1092, [%r512+172];
	ld.shared.f32 	%f1093, [%r512+300];
	ld.shared.f32 	%f1094, [%r512+428];
	ld.shared.f32 	%f1095, [%r512+556];
	ld.shared.f32 	%f1096, [%r512+684];
	ld.shared.f32 	%f1097, [%r512+812];
	ld.shared.f32 	%f1098, [%r512+940];
	ld.shared.f32 	%f1099, [%r516+2816];
	ld.shared.f32 	%f1100, [%r516+2820];
	ld.shared.f32 	%f1101, [%r516+2824];
	ld.shared.f32 	%f1102, [%r516+2828];
	ld.shared.f32 	%f1103, [%r516+2832];
	ld.shared.f32 	%f1104, [%r516+2836];
	ld.shared.f32 	%f1105, [%r516+2840];
	ld.shared.f32 	%f1106, [%r516+2844];
	fma.rn.f32 	%f1107, %f1091, %f1099, %f1027;
	fma.rn.f32 	%f1108, %f1091, %f1100, %f1028;
	fma.rn.f32 	%f1109, %f1091, %f1101, %f1029;
	fma.rn.f32 	%f1110, %f1091, %f1102, %f1030;
	fma.rn.f32 	%f1111, %f1091, %f1103, %f1031;
	fma.rn.f32 	%f1112, %f1091, %f1104, %f1032;
	fma.rn.f32 	%f1113, %f1091, %f1105, %f1033;
	fma.rn.f32 	%f1114, %f1091, %f1106, %f1034;
	fma.rn.f32 	%f1115, %f1092, %f1099, %f1035;
	fma.rn.f32 	%f1116, %f1092, %f1100, %f1036;
	fma.rn.f32 	%f1117, %f1092, %f1101, %f1037;
	fma.rn.f32 	%f1118, %f1092, %f1102, %f1038;
	fma.rn.f32 	%f1119, %f1092, %f1103, %f1039;
	fma.rn.f32 	%f1120, %f1092, %f1104, %f1040;
	fma.rn.f32 	%f1121, %f1092, %f1105, %f1041;
	fma.rn.f32 	%f1122, %f1092, %f1106, %f1042;
	fma.rn.f32 	%f1123, %f1093, %f1099, %f1043;
	fma.rn.f32 	%f1124, %f1093, %f1100, %f1044;
	fma.rn.f32 	%f1125, %f1093, %f1101, %f1045;
	fma.rn.f32 	%f1126, %f1093, %f1102, %f1046;
	fma.rn.f32 	%f1127, %f1093, %f1103, %f1047;
	fma.rn.f32 	%f1128, %f1093, %f1104, %f1048;
	fma.rn.f32 	%f1129, %f1093, %f1105, %f1049;
	fma.rn.f32 	%f1130, %f1093, %f1106, %f1050;
	fma.rn.f32 	%f1131, %f1094, %f1099, %f1051;
	fma.rn.f32 	%f1132, %f1094, %f1100, %f1052;
	fma.rn.f32 	%f1133, %f1094, %f1101, %f1053;
	fma.rn.f32 	%f1134, %f1094, %f1102, %f1054;
	fma.rn.f32 	%f1135, %f1094, %f1103, %f1055;
	fma.rn.f32 	%f1136, %f1094, %f1104, %f1056;
	fma.rn.f32 	%f1137, %f1094, %f1105, %f1057;
	fma.rn.f32 	%f1138, %f1094, %f1106, %f1058;
	fma.rn.f32 	%f1139, %f1095, %f1099, %f1059;
	fma.rn.f32 	%f1140, %f1095, %f1100, %f1060;
	fma.rn.f32 	%f1141, %f1095, %f1101, %f1061;
	fma.rn.f32 	%f1142, %f1095, %f1102, %f1062;
	fma.rn.f32 	%f1143, %f1095, %f1103, %f1063;
	fma.rn.f32 	%f1144, %f1095, %f1104, %f1064;
	fma.rn.f32 	%f1145, %f1095, %f1105, %f1065;
	fma.rn.f32 	%f1146, %f1095, %f1106, %f1066;
	fma.rn.f32 	%f1147, %f1096, %f1099, %f1067;
	fma.rn.f32 	%f1148, %f1096, %f1100, %f1068;
	fma.rn.f32 	%f1149, %f1096, %f1101, %f1069;
	fma.rn.f32 	%f1150, %f1096, %f1102, %f1070;
	fma.rn.f32 	%f1151, %f1096, %f1103, %f1071;
	fma.rn.f32 	%f1152, %f1096, %f1104, %f1072;
	fma.rn.f32 	%f1153, %f1096, %f1105, %f1073;
	fma.rn.f32 	%f1154, %f1096, %f1106, %f1074;
	fma.rn.f32 	%f1155, %f1097, %f1099, %f1075;
	fma.rn.f32 	%f1156, %f1097, %f1100, %f1076;
	fma.rn.f32 	%f1157, %f1097, %f1101, %f1077;
	fma.rn.f32 	%f1158, %f1097, %f1102, %f1078;
	fma.rn.f32 	%f1159, %f1097, %f1103, %f1079;
	fma.rn.f32 	%f1160, %f1097, %f1104, %f1080;
	fma.rn.f32 	%f1161, %f1097, %f1105, %f1081;
	fma.rn.f32 	%f1162, %f1097, %f1106, %f1082;
	fma.rn.f32 	%f1163, %f1098, %f1099, %f1083;
	fma.rn.f32 	%f1164, %f1098, %f1100, %f1084;
	fma.rn.f32 	%f1165, %f1098, %f1101, %f1085;
	fma.rn.f32 	%f1166, %f1098, %f1102, %f1086;
	fma.rn.f32 	%f1167, %f1098, %f1103, %f1087;
	fma.rn.f32 	%f1168, %f1098, %f1104, %f1088;
	fma.rn.f32 	%f1169, %f1098, %f1105, %f1089;
	fma.rn.f32 	%f1170, %f1098, %f1106, %f1090;
	ld.shared.f32 	%f1171, [%r512+48];
	ld.shared.f32 	%f1172, [%r512+176];
	ld.shared.f32 	%f1173, [%r512+304];
	ld.shared.f32 	%f1174, [%r512+432];
	ld.shared.f32 	%f1175, [%r512+560];
	ld.shared.f32 	%f1176, [%r512+688];
	ld.shared.f32 	%f1177, [%r512+816];
	ld.shared.f32 	%f1178, [%r512+944];
	ld.shared.f32 	%f1179, [%r516+3072];
	ld.shared.f32 	%f1180, [%r516+3076];
	ld.shared.f32 	%f1181, [%r516+3080];
	ld.shared.f32 	%f1182, [%r516+3084];
	ld.shared.f32 	%f1183, [%r516+3088];
	ld.shared.f32 	%f1184, [%r516+3092];
	ld.shared.f32 	%f1185, [%r516+3096];
	ld.shared.f32 	%f1186, [%r516+3100];
	fma.rn.f32 	%f1187, %f1171, %f1179, %f1107;
	fma.rn.f32 	%f1188, %f1171, %f1180, %f1108;
	fma.rn.f32 	%f1189, %f1171, %f1181, %f1109;
	fma.rn.f32 	%f1190, %f1171, %f1182, %f1110;
	fma.rn.f32 	%f1191, %f1171, %f1183, %f1111;
	fma.rn.f32 	%f1192, %f1171, %f1184, %f1112;
	fma.rn.f32 	%f1193, %f1171, %f1185, %f1113;
	fma.rn.f32 	%f1194, %f1171, %f1186, %f1114;
	fma.rn.f32 	%f1195, %f1172, %f1179, %f1115;
	fma.rn.f32 	%f1196, %f1172, %f1180, %f1116;
	fma.rn.f32 	%f1197, %f1172, %f1181, %f1117;
	fma.rn.f32 	%f1198, %f1172, %f1182, %f1118;
	fma.rn.f32 	%f1199, %f1172, %f1183, %f1119;
	fma.rn.f32 	%f1200, %f1172, %f1184, %f1120;
	fma.rn.f32 	%f1201, %f1172, %f1185, %f1121;
	fma.rn.f32 	%f1202, %f1172, %f1186, %f1122;
	fma.rn.f32 	%f1203, %f1173, %f1179, %f1123;
	fma.rn.f32 	%f1204, %f1173, %f1180, %f1124;
	fma.rn.f32 	%f1205, %f1173, %f1181, %f1125;
	fma.rn.f32 	%f1206, %f1173, %f1182, %f1126;
	fma.rn.f32 	%f1207, %f1173, %f1183, %f1127;
	fma.rn.f32 	%f1208, %f1173, %f1184, %f1128;
	fma.rn.f32 	%f1209, %f1173, %f1185, %f1129;
	fma.rn.f32 	%f1210, %f1173, %f1186, %f1130;
	fma.rn.f32 	%f1211, %f1174, %f1179, %f1131;
	fma.rn.f32 	%f1212, %f1174, %f1180, %f1132;
	fma.rn.f32 	%f1213, %f1174, %f1181, %f1133;
	fma.rn.f32 	%f1214, %f1174, %f1182, %f1134;
	fma.rn.f32 	%f1215, %f1174, %f1183, %f1135;
	fma.rn.f32 	%f1216, %f1174, %f1184, %f1136;
	fma.rn.f32 	%f1217, %f1174, %f1185, %f1137;
	fma.rn.f32 	%f1218, %f1174, %f1186, %f1138;
	fma.rn.f32 	%f1219, %f1175, %f1179, %f1139;
	fma.rn.f32 	%f1220, %f1175, %f1180, %f1140;
	fma.rn.f32 	%f1221, %f1175, %f1181, %f1141;
	fma.rn.f32 	%f1222, %f1175, %f1182, %f1142;
	fma.rn.f32 	%f1223, %f1175, %f1183, %f1143;
	fma.rn.f32 	%f1224, %f1175, %f1184, %f1144;
	fma.rn.f32 	%f1225, %f1175, %f1185, %f1145;
	fma.rn.f32 	%f1226, %f1175, %f1186, %f1146;
	fma.rn.f32 	%f1227, %f1176, %f1179, %f1147;
	fma.rn.f32 	%f1228, %f1176, %f1180, %f1148;
	fma.rn.f32 	%f1229, %f1176, %f1181, %f1149;
	fma.rn.f32 	%f1230, %f1176, %f1182, %f1150;
	fma.rn.f32 	%f1231, %f1176, %f1183, %f1151;
	fma.rn.f32 	%f1232, %f1176, %f1184, %f1152;
	fma.rn.f32 	%f1233, %f1176, %f1185, %f1153;
	fma.rn.f32 	%f1234, %f1176, %f1186, %f1154;
	fma.rn.f32 	%f1235, %f1177, %f1179, %f1155;
	fma.rn.f32 	%f1236, %f1177, %f1180, %f1156;
	fma.rn.f32 	%f1237, %f1177, %f1181, %f1157;
	fma.rn.f32 	%f1238, %f1177, %f1182, %f1158;
	fma.rn.f32 	%f1239, %f1177, %f1183, %f1159;
	fma.rn.f32 	%f1240, %f1177, %f1184, %f1160;
	fma.rn.f32 	%f1241, %f1177, %f1185, %f1161;
	fma.rn.f32 	%f1242, %f1177, %f1186, %f1162;
	fma.rn.f32 	%f1243, %f1178, %f1179, %f1163;
	fma.rn.f32 	%f1244, %f1178, %f1180, %f1164;
	fma.rn.f32 	%f1245, %f1178, %f1181, %f1165;
	fma.rn.f32 	%f1246, %f1178, %f1182, %f1166;
	fma.rn.f32 	%f1247, %f1178, %f1183, %f1167;
	fma.rn.f32 	%f1248, %f1178, %f1184, %f1168;
	fma.rn.f32 	%f1249, %f1178, %f1185, %f1169;
	fma.rn.f32 	%f1250, %f1178, %f1186, %f1170;
	ld.shared.f32 	%f1251, [%r512+52];
	ld.shared.f32 	%f1252, [%r512+180];
	ld.shared.f32 	%f1253, [%r512+308];
	ld.shared.f32 	%f1254, [%r512+436];
	ld.shared.f32 	%f1255, [%r512+564];
	ld.shared.f32 	%f1256, [%r512+692];
	ld.shared.f32 	%f1257, [%r512+820];
	ld.shared.f32 	%f1258, [%r512+948];
	ld.shared.f32 	%f1259, [%r516+3328];
	ld.shared.f32 	%f1260, [%r516+3332];
	ld.shared.f32 	%f1261, [%r516+3336];
	ld.shared.f32 	%f1262, [%r516+3340];
	ld.shared.f32 	%f1263, [%r516+3344];
	ld.shared.f32 	%f1264, [%r516+3348];
	ld.shared.f32 	%f1265, [%r516+3352];
	ld.shared.f32 	%f1266, [%r516+3356];
	fma.rn.f32 	%f1267, %f1251, %f1259, %f1187;
	fma.rn.f32 	%f1268, %f1251, %f1260, %f1188;
	fma.rn.f32 	%f1269, %f1251, %f1261, %f1189;
	fma.rn.f32 	%f1270, %f1251, %f1262, %f1190;
	fma.rn.f32 	%f1271, %f1251, %f1263, %f1191;
	fma.rn.f32 	%f1272, %f1251, %f1264, %f1192;
	fma.rn.f32 	%f1273, %f1251, %f1265, %f1193;
	fma.rn.f32 	%f1274, %f1251, %f1266, %f1194;
	fma.rn.f32 	%f1275, %f1252, %f1259, %f1195;
	fma.rn.f32 	%f1276, %f1252, %f1260, %f1196;
	fma.rn.f32 	%f1277, %f1252, %f1261, %f1197;
	fma.rn.f32 	%f1278, %f1252, %f1262, %f1198;
	fma.rn.f32 	%f1279, %f1252, %f1263, %f1199;
	fma.rn.f32 	%f1280, %f1252, %f1264, %f1200;
	fma.rn.f32 	%f1281, %f1252, %f1265, %f1201;
	fma.rn.f32 	%f1282, %f1252, %f1266, %f1202;
	fma.rn.f32 	%f1283, %f1253, %f1259, %f1203;
	fma.rn.f32 	%f1284, %f1253, %f1260, %f1204;
	fma.rn.f32 	%f1285, %f1253, %f1261, %f1205;
	fma.rn.f32 	%f1286, %f1253, %f1262, %f1206;
	fma.rn.f32 	%f1287, %f1253, %f1263, %f1207;
	fma.rn.f32 	%f1288, %f1253, %f1264, %f1208;
	fma.rn.f32 	%f1289, %f1253, %f1265, %f1209;
	fma.rn.f32 	%f1290, %f1253, %f1266, %f1210;
	fma.rn.f32 	%f1291, %f1254, %f1259, %f1211;
	fma.rn.f32 	%f1292, %f1254, %f1260, %f1212;
	fma.rn.f32 	%f1293, %f1254, %f1261, %f1213;
	fma.rn.f32 	%f1294, %f1254, %f1262, %f1214;
	fma.rn.f32 	%f1295, %f1254, %f1263, %f1215;
	fma.rn.f32 	%f1296, %f1254, %f1264, %f1216;
	fma.rn.f32 	%f1297, %f1254, %f1265, %f1217;
	fma.rn.f32 	%f1298, %f1254, %f1266, %f1218;
	fma.rn.f32 	%f1299, %f1255, %f1259, %f1219;
	fma.rn.f32 	%f1300, %f1255, %f1260, %f1220;
	fma.rn.f32 	%f1301, %f1255, %f1261, %f1221;
	fma.rn.f32 	%f1302, %f1255, %f1262, %f1222;
	fma.rn.f32 	%f1303, %f1255, %f1263, %f1223;
	fma.rn.f32 	%f1304, %f1255, %f1264, %f1224;
	fma.rn.f32 	%f1305, %f1255, %f1265, %f1225;
	fma.rn.f32 	%f1306, %f1255, %f1266, %f1226;
	fma.rn.f32 	%f1307, %f1256, %f1259, %f1227;
	fma.rn.f32 	%f1308, %f1256, %f1260, %f1228;
	fma.rn.f32 	%f1309, %f1256, %f1261, %f1229;
	fma.rn.f32 	%f1310, %f1256, %f1262, %f1230;
	fma.rn.f32 	%f1311, %f1256, %f1263, %f1231;
	fma.rn.f32 	%f1312, %f1256, %f1264, %f1232;
	fma.rn.f32 	%f1313, %f1256, %f1265, %f1233;
	fma.rn.f32 	%f1314, %f1256, %f1266, %f1234;
	fma.rn.f32 	%f1315, %f1257, %f1259, %f1235;
	fma.rn.f32 	%f1316, %f1257, %f1260, %f1236;
	fma.rn.f32 	%f1317, %f1257, %f1261, %f1237;
	fma.rn.f32 	%f1318, %f1257, %f1262, %f1238;
	fma.rn.f32 	%f1319, %f1257, %f1263, %f1239;
	fma.rn.f32 	%f1320, %f1257, %f1264, %f1240;
	fma.rn.f32 	%f1321, %f1257, %f1265, %f1241;
	fma.rn.f32 	%f1322, %f1257, %f1266, %f1242;
	fma.rn.f32 	%f1323, %f1258, %f1259, %f1243;
	fma.rn.f32 	%f1324, %f1258, %f1260, %f1244;
	fma.rn.f32 	%f1325, %f1258, %f1261, %f1245;
	fma.rn.f32 	%f1326, %f1258, %f1262, %f1246;
	fma.rn.f32 	%f1327, %f1258, %f1263, %f1247;
	fma.rn.f32 	%f1328, %f1258, %f1264, %f1248;
	fma.rn.f32 	%f1329, %f1258, %f1265, %f1249;
	fma.rn.f32 	%f1330, %f1258, %f1266, %f1250;
	ld.shared.f32 	%f1331, [%r512+56];
	ld.shared.f32 	%f1332, [%r512+184];
	ld.shared.f32 	%f1333, [%r512+312];
	ld.shared.f32 	%f1334, [%r512+440];
	ld.shared.f32 	%f1335, [%r512+568];
	ld.shared.f32 	%f1336, [%r512+696];
	ld.shared.f32 	%f1337, [%r512+824];
	ld.shared.f32 	%f1338, [%r512+952];
	ld.shared.f32 	%f1339, [%r516+3584];
	ld.shared.f32 	%f1340, [%r516+3588];
	ld.shared.f32 	%f1341, [%r516+3592];
	ld.shared.f32 	%f1342, [%r516+3596];
	ld.shared.f32 	%f1343, [%r516+3600];
	ld.shared.f32 	%f1344, [%r516+3604];
	ld.shared.f32 	%f1345, [%r516+3608];
	ld.shared.f32 	%f1346, [%r516+3612];
	fma.rn.f32 	%f1347, %f1331, %f1339, %f1267;
	fma.rn.f32 	%f1348, %f1331, %f1340, %f1268;
	fma.rn.f32 	%f1349, %f1331, %f1341, %f1269;
	fma.rn.f32 	%f1350, %f1331, %f1342, %f1270;
	fma.rn.f32 	%f1351, %f1331, %f1343, %f1271;
	fma.rn.f32 	%f1352, %f1331, %f1344, %f1272;
	fma.rn.f32 	%f1353, %f1331, %f1345, %f1273;
	fma.rn.f32 	%f1354, %f1331, %f1346, %f1274;
	fma.rn.f32 	%f1355, %f1332, %f1339, %f1275;
	fma.rn.f32 	%f1356, %f1332, %f1340, %f1276;
	fma.rn.f32 	%f1357, %f1332, %f1341, %f1277;
	fma.rn.f32 	%f1358, %f1332, %f1342, %f1278;
	fma.rn.f32 	%f1359, %f1332, %f1343, %f1279;
	fma.rn.f32 	%f1360, %f1332, %f1344, %f1280;
	fma.rn.f32 	%f1361, %f1332, %f1345, %f1281;
	fma.rn.f32 	%f1362, %f1332, %f1346, %f1282;
	fma.rn.f32 	%f1363, %f1333, %f1339, %f1283;
	fma.rn.f32 	%f1364, %f1333, %f1340, %f1284;
	fma.rn.f32 	%f1365, %f1333, %f1341, %f1285;
	fma.rn.f32 	%f1366, %f1333, %f1342, %f1286;
	fma.rn.f32 	%f1367, %f1333, %f1343, %f1287;
	fma.rn.f32 	%f1368, %f1333, %f1344, %f1288;
	fma.rn.f32 	%f1369, %f1333, %f1345, %f1289;
	fma.rn.f32 	%f1370, %f1333, %f1346, %f1290;
	fma.rn.f32 	%f1371, %f1334, %f1339, %f1291;
	fma.rn.f32 	%f1372, %f1334, %f1340, %f1292;
	fma.rn.f32 	%f1373, %f1334, %f1341, %f1293;
	fma.rn.f32 	%f1374, %f1334, %f1342, %f1294;
	fma.rn.f32 	%f1375, %f1334, %f1343, %f1295;
	fma.rn.f32 	%f1376, %f1334, %f1344, %f1296;
	fma.rn.f32 	%f1377, %f1334, %f1345, %f1297;
	fma.rn.f32 	%f1378, %f1334, %f1346, %f1298;
	fma.rn.f32 	%f1379, %f1335, %f1339, %f1299;
	fma.rn.f32 	%f1380, %f1335, %f1340, %f1300;
	fma.rn.f32 	%f1381, %f1335, %f1341, %f1301;
	fma.rn.f32 	%f1382, %f1335, %f1342, %f1302;
	fma.rn.f32 	%f1383, %f1335, %f1343, %f1303;
	fma.rn.f32 	%f1384, %f1335, %f1344, %f1304;
	fma.rn.f32 	%f1385, %f1335, %f1345, %f1305;
	fma.rn.f32 	%f1386, %f1335, %f1346, %f1306;
	fma.rn.f32 	%f1387, %f1336, %f1339, %f1307;
	fma.rn.f32 	%f1388, %f1336, %f1340, %f1308;
	fma.rn.f32 	%f1389, %f1336, %f1341, %f1309;
	fma.rn.f32 	%f1390, %f1336, %f1342, %f1310;
	fma.rn.f32 	%f1391, %f1336, %f1343, %f1311;
	fma.rn.f32 	%f1392, %f1336, %f1344, %f1312;
	fma.rn.f32 	%f1393, %f1336, %f1345, %f1313;
	fma.rn.f32 	%f1394, %f1336, %f1346, %f1314;
	fma.rn.f32 	%f1395, %f1337, %f1339, %f1315;
	fma.rn.f32 	%f1396, %f1337, %f1340, %f1316;
	fma.rn.f32 	%f1397, %f1337, %f1341, %f1317;
	fma.rn.f32 	%f1398, %f1337, %f1342, %f1318;
	fma.rn.f32 	%f1399, %f1337, %f1343, %f1319;
	fma.rn.f32 	%f1400, %f1337, %f1344, %f1320;
	fma.rn.f32 	%f1401, %f1337, %f1345, %f1321;
	fma.rn.f32 	%f1402, %f1337, %f1346, %f1322;
	fma.rn.f32 	%f1403, %f1338, %f1339, %f1323;
	fma.rn.f32 	%f1404, %f1338, %f1340, %f1324;
	fma.rn.f32 	%f1405, %f1338, %f1341, %f1325;
	fma.rn.f32 	%f1406, %f1338, %f1342, %f1326;
	fma.rn.f32 	%f1407, %f1338, %f1343, %f1327;
	fma.rn.f32 	%f1408, %f1338, %f1344, %f1328;
	fma.rn.f32 	%f1409, %f1338, %f1345, %f1329;
	fma.rn.f32 	%f1410, %f1338, %f1346, %f1330;
	ld.shared.f32 	%f1411, [%r512+60];
	ld.shared.f32 	%f1412, [%r512+188];
	ld.shared.f32 	%f1413, [%r512+316];
	ld.shared.f32 	%f1414, [%r512+444];
	ld.shared.f32 	%f1415, [%r512+572];
	ld.shared.f32 	%f1416, [%r512+700];
	ld.shared.f32 	%f1417, [%r512+828];
	ld.shared.f32 	%f1418, [%r512+956];
	ld.shared.f32 	%f1419, [%r516+3840];
	ld.shared.f32 	%f1420, [%r516+3844];
	ld.shared.f32 	%f1421, [%r516+3848];
	ld.shared.f32 	%f1422, [%r516+3852];
	ld.shared.f32 	%f1423, [%r516+3856];
	ld.shared.f32 	%f1424, [%r516+3860];
	ld.shared.f32 	%f1425, [%r516+3864];
	ld.shared.f32 	%f1426, [%r516+3868];
	fma.rn.f32 	%f1427, %f1411, %f1419, %f1347;
	fma.rn.f32 	%f1428, %f1411, %f1420, %f1348;
	fma.rn.f32 	%f1429, %f1411, %f1421, %f1349;
	fma.rn.f32 	%f1430, %f1411, %f1422, %f1350;
	fma.rn.f32 	%f1431, %f1411, %f1423, %f1351;
	fma.rn.f32 	%f1432, %f1411, %f1424, %f1352;
	fma.rn.f32 	%f1433, %f1411, %f1425, %f1353;
	fma.rn.f32 	%f1434, %f1411, %f1426, %f1354;
	fma.rn.f32 	%f1435, %f1412, %f1419, %f1355;
	fma.rn.f32 	%f1436, %f1412, %f1420, %f1356;
	fma.rn.f32 	%f1437, %f1412, %f1421, %f1357;
	fma.rn.f32 	%f1438, %f1412, %f1422, %f1358;
	fma.rn.f32 	%f1439, %f1412, %f1423, %f1359;
	fma.rn.f32 	%f1440, %f1412, %f1424, %f1360;
	fma.rn.f32 	%f1441, %f1412, %f1425, %f1361;
	fma.rn.f32 	%f1442, %f1412, %f1426, %f1362;
	fma.rn.f32 	%f1443, %f1413, %f1419, %f1363;
	fma.rn.f32 	%f1444, %f1413, %f1420, %f1364;
	fma.rn.f32 	%f1445, %f1413, %f1421, %f1365;
	fma.rn.f32 	%f1446, %f1413, %f1422, %f1366;
	fma.rn.f32 	%f1447, %f1413, %f1423, %f1367;
	fma.rn.f32 	%f1448, %f1413, %f1424, %f1368;
	fma.rn.f32 	%f1449, %f1413, %f1425, %f1369;
	fma.rn.f32 	%f1450, %f1413, %f1426, %f1370;
	fma.rn.f32 	%f1451, %f1414, %f1419, %f1371;
	fma.rn.f32 	%f1452, %f1414, %f1420, %f1372;
	fma.rn.f32 	%f1453, %f1414, %f1421, %f1373;
	fma.rn.f32 	%f1454, %f1414, %f1422, %f1374;
	fma.rn.f32 	%f1455, %f1414, %f1423, %f1375;
	fma.rn.f32 	%f1456, %f1414, %f1424, %f1376;
	fma.rn.f32 	%f1457, %f1414, %f1425, %f1377;
	fma.rn.f32 	%f1458, %f1414, %f1426, %f1378;
	fma.rn.f32 	%f1459, %f1415, %f1419, %f1379;
	fma.rn.f32 	%f1460, %f1415, %f1420, %f1380;
	fma.rn.f32 	%f1461, %f1415, %f1421, %f1381;
	fma.rn.f32 	%f1462, %f1415, %f1422, %f1382;
	fma.rn.f32 	%f1463, %f1415, %f1423, %f1383;
	fma.rn.f32 	%f1464, %f1415, %f1424, %f1384;
	fma.rn.f32 	%f1465, %f1415, %f1425, %f1385;
	fma.rn.f32 	%f1466, %f1415, %f1426, %f1386;
	fma.rn.f32 	%f1467, %f1416, %f1419, %f1387;
	fma.rn.f32 	%f1468, %f1416, %f1420, %f1388;
	fma.rn.f32 	%f1469, %f1416, %f1421, %f1389;
	fma.rn.f32 	%f1470, %f1416, %f1422, %f1390;
	fma.rn.f32 	%f1471, %f1416, %f1423, %f1391;
	fma.rn.f32 	%f1472, %f1416, %f1424, %f1392;
	fma.rn.f32 	%f1473, %f1416, %f1425, %f1393;
	fma.rn.f32 	%f1474, %f1416, %f1426, %f1394;
	fma.rn.f32 	%f1475, %f1417, %f1419, %f1395;
	fma.rn.f32 	%f1476, %f1417, %f1420, %f1396;
	fma.rn.f32 	%f1477, %f1417, %f1421, %f1397;
	fma.rn.f32 	%f1478, %f1417, %f1422, %f1398;
	fma.rn.f32 	%f1479, %f1417, %f1423, %f1399;
	fma.rn.f32 	%f1480, %f1417, %f1424, %f1400;
	fma.rn.f32 	%f1481, %f1417, %f1425, %f1401;
	fma.rn.f32 	%f1482, %f1417, %f1426, %f1402;
	fma.rn.f32 	%f1483, %f1418, %f1419, %f1403;
	fma.rn.f32 	%f1484, %f1418, %f1420, %f1404;
	fma.rn.f32 	%f1485, %f1418, %f1421, %f1405;
	fma.rn.f32 	%f1486, %f1418, %f1422, %f1406;
	fma.rn.f32 	%f1487, %f1418, %f1423, %f1407;
	fma.rn.f32 	%f1488, %f1418, %f1424, %f1408;
	fma.rn.f32 	%f1489, %f1418, %f1425, %f1409;
	fma.rn.f32 	%f1490, %f1418, %f1426, %f1410;
	ld.shared.f32 	%f1491, [%r512+64];
	ld.shared.f32 	%f1492, [%r512+192];
	ld.shared.f32 	%f1493, [%r512+320];
	ld.shared.f32 	%f1494, [%r512+448];
	ld.shared.f32 	%f1495, [%r512+576];
	ld.shared.f32 	%f1496, [%r512+704];
	ld.shared.f32 	%f1497, [%r512+832];
	ld.shared.f32 	%f1498, [%r512+960];
	ld.shared.f32 	%f1499, [%r516+4096];
	ld.shared.f32 	%f1500, [%r516+4100];
	ld.shared.f32 	%f1501, [%r516+4104];
	ld.shared.f32 	%f1502, [%r516+4108];
	ld.shared.f32 	%f1503, [%r516+4112];
	ld.shared.f32 	%f1504, [%r516+4116];
	ld.shared.f32 	%f1505, [%r516+4120];
	ld.shared.f32 	%f1506, [%r516+4124];
	fma.rn.f32 	%f1507, %f1491, %f1499, %f1427;
	fma.rn.f32 	%f1508, %f1491, %f1500, %f1428;
	fma.rn.f32 	%f1509, %f1491, %f1501, %f1429;
	fma.rn.f32 	%f1510, %f1491, %f1502, %f1430;
	fma.rn.f32 	%f1511, %f1491, %f1503, %f1431;
	fma.rn.f32 	%f1512, %f1491, %f1504, %f1432;
	fma.rn.f32 	%f1513, %f1491, %f1505, %f1433;
	fma.rn.f32 	%f1514, %f1491, %f1506, %f1434;
	fma.rn.f32 	%f1515, %f1492, %f1499, %f1435;
	fma.rn.f32 	%f1516, %f1492, %f1500, %f1436;
	fma.rn.f32 	%f1517, %f1492, %f1501, %f1437;
	fma.rn.f32 	%f1518, %f1492, %f1502, %f1438;
	fma.rn.f32 	%f1519, %f1492, %f1503, %f1439;
	fma.rn.f32 	%f1520, %f1492, %f1504, %f1440;
	fma.rn.f32 	%f1521, %f1492, %f1505, %f1441;
	fma.rn.f32 	%f1522, %f1492, %f1506, %f1442;
	fma.rn.f32 	%f1523, %f1493, %f1499, %f1443;
	fma.rn.f32 	%f1524, %f1493, %f1500, %f1444;
	fma.rn.f32 	%f1525, %f1493, %f1501, %f1445;
	fma.rn.f32 	%f1526, %f1493, %f1502, %f1446;
	fma.rn.f32 	%f1527, %f1493, %f1503, %f1447;
	fma.rn.f32 	%f1528, %f1493, %f1504, %f1448;
	fma.rn.f32 	%f1529, %f1493, %f1505, %f1449;
	fma.rn.f32 	%f1530, %f1493, %f1506, %f1450;
	fma.rn.f32 	%f1531, %f1494, %f1499, %f1451;
	fma.rn.f32 	%f1532, %f1494, %f1500, %f1452;
	fma.rn.f32 	%f1533, %f1494, %f1501, %f1453;
	fma.rn.f32 	%f1534, %f1494, %f1502, %f1454;
	fma.rn.f32 	%f1535, %f1494, %f1503, %f1455;
	fma.rn.f32 	%f1536, %f1494, %f1504, %f1456;
	fma.rn.f32 	%f1537, %f1494, %f1505, %f1457;
	fma.rn.f32 	%f1538, %f1494, %f1506, %f1458;
	fma.rn.f32 	%f1539, %f1495, %f1499, %f1459;
	fma.rn.f32 	%f1540, %f1495, %f1500, %f1460;
	fma.rn.f32 	%f1541, %f1495, %f1501, %f1461;
	fma.rn.f32 	%f1542, %f1495, %f1502, %f1462;
	fma.rn.f32 	%f1543, %f1495, %f1503, %f1463;
	fma.rn.f32 	%f1544, %f1495, %f1504, %f1464;
	fma.rn.f32 	%f1545, %f1495, %f1505, %f1465;
	fma.rn.f32 	%f1546, %f1495, %f1506, %f1466;
	fma.rn.f32 	%f1547, %f1496, %f1499, %f1467;
	fma.rn.f32 	%f1548, %f1496, %f1500, %f1468;
	fma.rn.f32 	%f1549, %f1496, %f1501, %f1469;
	fma.rn.f32 	%f1550, %f1496, %f1502, %f1470;
	fma.rn.f32 	%f1551, %f1496, %f1503, %f1471;
	fma.rn.f32 	%f1552, %f1496, %f1504, %f1472;
	fma.rn.f32 	%f1553, %f1496, %f1505, %f1473;
	fma.rn.f32 	%f1554, %f1496, %f1506, %f1474;
	fma.rn.f32 	%f1555, %f1497, %f1499, %f1475;
	fma.rn.f32 	%f1556, %f1497, %f1500, %f1476;
	fma.rn.f32 	%f1557, %f1497, %f1501, %f1477;
	fma.rn.f32 	%f1558, %f1497, %f1502, %f1478;
	fma.rn.f32 	%f1559, %f1497, %f1503, %f1479;
	fma.rn.f32 	%f1560, %f1497, %f1504, %f1480;
	fma.rn.f32 	%f1561, %f1497, %f1505, %f1481;
	fma.rn.f32 	%f1562, %f1497, %f1506, %f1482;
	fma.rn.f32 	%f1563, %f1498, %f1499, %f1483;
	fma.rn.f32 	%f1564, %f1498, %f1500, %f1484;
	fma.rn.f32 	%f1565, %f1498, %f1501, %f1485;
	fma.rn.f32 	%f1566, %f1498, %f1502, %f1486;
	fma.rn.f32 	%f1567, %f1498, %f1503, %f1487;
	fma.rn.f32 	%f1568, %f1498, %f1504, %f1488;
	fma.rn.f32 	%f1569, %f1498, %f1505, %f1489;
	fma.rn.f32 	%f1570, %f1498, %f1506, %f1490;
	ld.shared.f32 	%f1571, [%r512+68];
	ld.shared.f32 	%f1572, [%r512+196];
	ld.shared.f32 	%f1573, [%r512+324];
	ld.shared.f32 	%f1574, [%r512+452];
	ld.shared.f32 	%f1575, [%r512+580];
	ld.shared.f32 	%f1576, [%r512+708];
	ld.shared.f32 	%f1577, [%r512+836];
	ld.shared.f32 	%f1578, [%r512+964];
	ld.shared.f32 	%f1579, [%r516+4352];
	ld.shared.f32 	%f1580, [%r516+4356];
	ld.shared.f32 	%f1581, [%r516+4360];
	ld.shared.f32 	%f1582, [%r516+4364];
	ld.shared.f32 	%f1583, [%r516+4368];
	ld.shared.f32 	%f1584, [%r516+4372];
	ld.shared.f32 	%f1585, [%r516+4376];
	ld.shared.f32 	%f1586, [%r516+4380];
	fma.rn.f32 	%f1587, %f1571, %f1579, %f1507;
	fma.rn.f32 	%f1588, %f1571, %f1580, %f1508;
	fma.rn.f32 	%f1589, %f1571, %f1581, %f1509;
	fma.rn.f32 	%f1590, %f1571, %f1582, %f1510;
	fma.rn.f32 	%f1591, %f1571, %f1583, %f1511;
	fma.rn.f32 	%f1592, %f1571, %f1584, %f1512;
	fma.rn.f32 	%f1593, %f1571, %f1585, %f1513;
	fma.rn.f32 	%f1594, %f1571, %f1586, %f1514;
	fma.rn.f32 	%f1595, %f1572, %f1579, %f1515;
	fma.rn.f32 	%f1596, %f1572, %f1580, %f1516;
	fma.rn.f32 	%f1597, %f1572, %f1581, %f1517;
	fma.rn.f32 	%f1598, %f1572, %f1582, %f1518;
	fma.rn.f32 	%f1599, %f1572, %f1583, %f1519;
	fma.rn.f32 	%f1600, %f1572, %f1584, %f1520;
	fma.rn.f32 	%f1601, %f1572, %f1585, %f1521;
	fma.rn.f32 	%f1602, %f1572, %f1586, %f1522;
	fma.rn.f32 	%f1603, %f1573, %f1579, %f1523;
	fma.rn.f32 	%f1604, %f1573, %f1580, %f1524;
	fma.rn.f32 	%f1605, %f1573, %f1581, %f1525;
	fma.rn.f32 	%f1606, %f1573, %f1582, %f1526;
	fma.rn.f32 	%f1607, %f1573, %f1583, %f1527;
	fma.rn.f32 	%f1608, %f1573, %f1584, %f1528;
	fma.rn.f32 	%f1609, %f1573, %f1585, %f1529;
	fma.rn.f32 	%f1610, %f1573, %f1586, %f1530;
	fma.rn.f32 	%f1611, %f1574, %f1579, %f1531;
	fma.rn.f32 	%f1612, %f1574, %f1580, %f1532;
	fma.rn.f32 	%f1613, %f1574, %f1581, %f1533;
	fma.rn.f32 	%f1614, %f1574, %f1582, %f1534;
	fma.rn.f32 	%f1615, %f1574, %f1583, %f1535;
	fma.rn.f32 	%f1616, %f1574, %f1584, %f1536;
	fma.rn.f32 	%f1617, %f1574, %f1585, %f1537;
	fma.rn.f32 	%f1618, %f1574, %f1586, %f1538;
	fma.rn.f32 	%f1619, %f1575, %f1579, %f1539;
	fma.rn.f32 	%f1620, %f1575, %f1580, %f1540;
	fma.rn.f32 	%f1621, %f1575, %f1581, %f1541;
	fma.rn.f32 	%f1622, %f1575, %f1582, %f1542;
	fma.rn.f32 	%f1623, %f1575, %f1583, %f1543;
	fma.rn.f32 	%f1624, %f1575, %f1584, %f1544;
	fma.rn.f32 	%f1625, %f1575, %f1585, %f1545;
	fma.rn.f32 	%f1626, %f1575, %f1586, %f1546;
	fma.rn.f32 	%f1627, %f1576, %f1579, %f1547;
	fma.rn.f32 	%f1628, %f1576, %f1580, %f1548;
	fma.rn.f32 	%f1629, %f1576, %f1581, %f1549;
	fma.rn.f32 	%f1630, %f1576, %f1582, %f1550;
	fma.rn.f32 	%f1631, %f1576, %f1583, %f1551;
	fma.rn.f32 	%f1632, %f1576, %f1584, %f1552;
	fma.rn.f32 	%f1633, %f1576, %f1585, %f1553;
	fma.rn.f32 	%f1634, %f1576, %f1586, %f1554;
	fma.rn.f32 	%f1635, %f1577, %f1579, %f1555;
	fma.rn.f32 	%f1636, %f1577, %f1580, %f1556;
	fma.rn.f32 	%f1637, %f1577, %f1581, %f1557;
	fma.rn.f32 	%f1638, %f1577, %f1582, %f1558;
	fma.rn.f32 	%f1639, %f1577, %f1583, %f1559;
	fma.rn.f32 	%f1640, %f1577, %f1584, %f1560;
	fma.rn.f32 	%f1641, %f1577, %f1585, %f1561;
	fma.rn.f32 	%f1642, %f1577, %f1586, %f1562;
	fma.rn.f32 	%f1643, %f1578, %f1579, %f1563;
	fma.rn.f32 	%f1644, %f1578, %f1580, %f1564;
	fma.rn.f32 	%f1645, %f1578, %f1581, %f1565;
	fma.rn.f32 	%f1646, %f1578, %f1582, %f1566;
	fma.rn.f32 	%f1647, %f1578, %f1583, %f1567;
	fma.rn.f32 	%f1648, %f1578, %f1584, %f1568;
	fma.rn.f32 	%f1649, %f1578, %f1585, %f1569;
	fma.rn.f32 	%f1650, %f1578, %f1586, %f1570;
	ld.shared.f32 	%f1651, [%r512+72];
	ld.shared.f32 	%f1652, [%r512+200];
	ld.shared.f32 	%f1653, [%r512+328];
	ld.shared.f32 	%f1654, [%r512+456];
	ld.shared.f32 	%f1655, [%r512+584];
	ld.shared.f32 	%f1656, [%r512+712];
	ld.shared.f32 	%f1657, [%r512+840];
	ld.shared.f32 	%f1658, [%r512+968];
	ld.shared.f32 	%f1659, [%r516+4608];
	ld.shared.f32 	%f1660, [%r516+4612];
	ld.shared.f32 	%f1661, [%r516+4616];
	ld.shared.f32 	%f1662, [%r516+4620];
	ld.shared.f32 	%f1663, [%r516+4624];
	ld.shared.f32 	%f1664, [%r516+4628];
	ld.shared.f32 	%f1665, [%r516+4632];
	ld.shared.f32 	%f1666, [%r516+4636];
	fma.rn.f32 	%f1667, %f1651, %f1659, %f1587;
	fma.rn.f32 	%f1668, %f1651, %f1660, %f1588;
	fma.rn.f32 	%f1669, %f1651, %f1661, %f1589;
	fma.rn.f32 	%f1670, %f1651, %f1662, %f1590;
	fma.rn.f32 	%f1671, %f1651, %f1663, %f1591;
	fma.rn.f32 	%f1672, %f1651, %f1664, %f1592;
	fma.rn.f32 	%f1673, %f1651, %f1665, %f1593;
	fma.rn.f32 	%f1674, %f1651, %f1666, %f1594;
	fma.rn.f32 	%f1675, %f1652, %f1659, %f1595;
	fma.rn.f32 	%f1676, %f1652, %f1660, %f1596;
	fma.rn.f32 	%f1677, %f1652, %f1661, %f1597;
	fma.rn.f32 	%f1678, %f1652, %f1662, %f1598;
	fma.rn.f32 	%f1679, %f1652, %f1663, %f1599;
	fma.rn.f32 	%f1680, %f1652, %f1664, %f1600;
	fma.rn.f32 	%f1681, %f1652, %f1665, %f1601;
	fma.rn.f32 	%f1682, %f1652, %f1666, %f1602;
	fma.rn.f32 	%f1683, %f1653, %f1659, %f1603;
	fma.rn.f32 	%f1684, %f1653, %f1660, %f1604;
	fma.rn.f32 	%f1685, %f1653, %f1661, %f1605;
	fma.rn.f32 	%f1686, %f1653, %f1662, %f1606;
	fma.rn.f32 	%f1687, %f1653, %f1663, %f1607;
	fma.rn.f32 	%f1688, %f1653, %f1664, %f1608;
	fma.rn.f32 	%f1689, %f1653, %f1665, %f1609;
	fma.rn.f32 	%f1690, %f1653, %f1666, %f1610;
	fma.rn.f32 	%f1691, %f1654, %f1659, %f1611;
	fma.rn.f32 	%f1692, %f1654, %f1660, %f1612;
	fma.rn.f32 	%f1693, %f1654, %f1661, %f1613;
	fma.rn.f32 	%f1694, %f1654, %f1662, %f1614;
	fma.rn.f32 	%f1695, %f1654, %f1663, %f1615;
	fma.rn.f32 	%f1696, %f1654, %f1664, %f1616;
	fma.rn.f32 	%f1697, %f1654, %f1665, %f1617;
	fma.rn.f32 	%f1698, %f1654, %f1666, %f1618;
	fma.rn.f32 	%f1699, %f1655, %f1659, %f1619;
	fma.rn.f32 	%f1700, %f1655, %f1660, %f1620;
	fma.rn.f32 	%f1701, %f1655, %f1661, %f1621;
	fma.rn.f32 	%f1702, %f1655, %f1662, %f1622;
	fma.rn.f32 	%f1703, %f1655, %f1663, %f1623;
	fma.rn.f32 	%f1704, %f1655, %f1664, %f1624;
	fma.rn.f32 	%f1705, %f1655, %f1665, %f1625;
	fma.rn.f32 	%f1706, %f1655, %f1666, %f1626;
	fma.rn.f32 	%f1707, %f1656, %f1659, %f1627;
	fma.rn.f32 	%f1708, %f1656, %f1660, %f1628;
	fma.rn.f32 	%f1709, %f1656, %f1661, %f1629;
	fma.rn.f32 	%f1710, %f1656, %f1662, %f1630;
	fma.rn.f32 	%f1711, %f1656, %f1663, %f1631;
	fma.rn.f32 	%f1712, %f1656, %f1664, %f1632;
	fma.rn.f32 	%f1713, %f1656, %f1665, %f1633;
	fma.rn.f32 	%f1714, %f1656, %f1666, %f1634;
	fma.rn.f32 	%f1715, %f1657, %f1659, %f1635;
	fma.rn.f32 	%f1716, %f1657, %f1660, %f1636;
	fma.rn.f32 	%f1717, %f1657, %f1661, %f1637;
	fma.rn.f32 	%f1718, %f1657, %f1662, %f1638;
	fma.rn.f32 	%f1719, %f1657, %f1663, %f1639;
	fma.rn.f32 	%f1720, %f1657, %f1664, %f1640;
	fma.rn.f32 	%f1721, %f1657, %f1665, %f1641;
	fma.rn.f32 	%f1722, %f1657, %f1666, %f1642;
	fma.rn.f32 	%f1723, %f1658, %f1659, %f1643;
	fma.rn.f32 	%f1724, %f1658, %f1660, %f1644;
	fma.rn.f32 	%f1725, %f1658, %f1661, %f1645;
	fma.rn.f32 	%f1726, %f1658, %f1662, %f1646;
	fma.rn.f32 	%f1727, %f1658, %f1663, %f1647;
	fma.rn.f32 	%f1728, %f1658, %f1664, %f1648;
	fma.rn.f32 	%f1729, %f1658, %f1665, %f1649;
	fma.rn.f32 	%f1730, %f1658, %f1666, %f1650;
	ld.shared.f32 	%f1731, [%r512+76];
	ld.shared.f32 	%f1732, [%r512+204];
	ld.shared.f32 	%f1733, [%r512+332];
	ld.shared.f32 	%f1734, [%r512+460];
	ld.shared.f32 	%f1735, [%r512+588];
	ld.shared.f32 	%f1736, [%r512+716];
	ld.shared.f32 	%f1737, [%r512+844];
	ld.shared.f32 	%f1738, [%r512+972];
	ld.shared.f32 	%f1739, [%r516+4864];
	ld.shared.f32 	%f1740, [%r516+4868];
	ld.shared.f32 	%f1741, [%r516+4872];
	ld.shared.f32 	%f1742, [%r516+4876];
	ld.shared.f32 	%f1743, [%r516+4880];
	ld.shared.f32 	%f1744, [%r516+4884];
	ld.shared.f32 	%f1745, [%r516+4888];
	ld.shared.f32 	%f1746, [%r516+4892];
	fma.rn.f32 	%f1747, %f1731, %f1739, %f1667;
	fma.rn.f32 	%f1748, %f1731, %f1740, %f1668;
	fma.rn.f32 	%f1749, %f1731, %f1741, %f1669;
	fma.rn.f32 	%f1750, %f1731, %f1742, %f1670;
	fma.rn.f32 	%f1751, %f1731, %f1743, %f1671;
	fma.rn.f32 	%f1752, %f1731, %f1744, %f1672;
	fma.rn.f32 	%f1753, %f1731, %f1745, %f1673;
	fma.rn.f32 	%f1754, %f1731, %f1746, %f1674;
	fma.rn.f32 	%f1755, %f1732, %f1739, %f1675;
	fma.rn.f32 	%f1756, %f1732, %f1740, %f1676;
	fma.rn.f32 	%f1757, %f1732, %f1741, %f1677;
	fma.rn.f32 	%f1758, %f1732, %f1742, %f1678;
	fma.rn.f32 	%f1759, %f1732, %f1743, %f1679;
	fma.rn.f32 	%f1760, %f1732, %f1744, %f1680;
	fma.rn.f32 	%f1761, %f1732, %f1745, %f1681;
	fma.rn.f32 	%f1762, %f1732, %f1746, %f1682;
	fma.rn.f32 	%f1763, %f1733, %f1739, %f1683;
	fma.rn.f32 	%f1764, %f1733, %f1740, %f1684;
	fma.rn.f32 	%f1765, %f1733, %f1741, %f1685;
	fma.rn.f32 	%f1766, %f1733, %f1742, %f1686;
	fma.rn.f32 	%f1767, %f1733, %f1743, %f1687;
	fma.rn.f32 	%f1768, %f1733, %f1744, %f1688;
	fma.rn.f32 	%f1769, %f1733, %f1745, %f1689;
	fma.rn.f32 	%f1770, %f1733, %f1746, %f1690;
	fma.rn.f32 	%f1771, %f1734, %f1739, %f1691;
	fma.rn.f32 	%f1772, %f1734, %f1740, %f1692;
	fma.rn.f32 	%f1773, %f1734, %f1741, %f1693;
	fma.rn.f32 	%f1774, %f1734, %f1742, %f1694;
	fma.rn.f32 	%f1775, %f1734, %f1743, %f1695;
	fma.rn.f32 	%f1776, %f1734, %f1744, %f1696;
	fma.rn.f32 	%f1777, %f1734, %f1745, %f1697;
	fma.rn.f32 	%f1778, %f1734, %f1746, %f1698;
	fma.rn.f32 	%f1779, %f1735, %f1739, %f1699;
	fma.rn.f32 	%f1780, %f1735, %f1740, %f1700;
	fma.rn.f32 	%f1781, %f1735, %f1741, %f1701;
	fma.rn.f32 	%f1782, %f1735, %f1742, %f1702;
	fma.rn.f32 	%f1783, %f1735, %f1743, %f1703;
	fma.rn.f32 	%f1784, %f1735, %f1744, %f1704;
	fma.rn.f32 	%f1785, %f1735, %f1745, %f1705;
	fma.rn.f32 	%f1786, %f1735, %f1746, %f1706;
	fma.rn.f32 	%f1787, %f1736, %f1739, %f1707;
	fma.rn.f32 	%f1788, %f1736, %f1740, %f1708;
	fma.rn.f32 	%f1789, %f1736, %f1741, %f1709;
	fma.rn.f32 	%f1790, %f1736, %f1742, %f1710;
	fma.rn.f32 	%f1791, %f1736, %f1743, %f1711;
	fma.rn.f32 	%f1792, %f1736, %f1744, %f1712;
	fma.rn.f32 	%f1793, %f1736, %f1745, %f1713;
	fma.rn.f32 	%f1794, %f1736, %f1746, %f1714;
	fma.rn.f32 	%f1795, %f1737, %f1739, %f1715;
	fma.rn.f32 	%f1796, %f1737, %f1740, %f1716;
	fma.rn.f32 	%f1797, %f1737, %f1741, %f1717;
	fma.rn.f32 	%f1798, %f1737, %f1742, %f1718;
	fma.rn.f32 	%f1799, %f1737, %f1743, %f1719;
	fma.rn.f32 	%f1800, %f1737, %f1744, %f1720;
	fma.rn.f32 	%f1801, %f1737, %f1745, %f1721;
	fma.rn.f32 	%f1802, %f1737, %f1746, %f1722;
	fma.rn.f32 	%f1803, %f1738, %f1739, %f1723;
	fma.rn.f32 	%f1804, %f1738, %f1740, %f1724;
	fma.rn.f32 	%f1805, %f1738, %f1741, %f1725;
	fma.rn.f32 	%f1806, %f1738, %f1742, %f1726;
	fma.rn.f32 	%f1807, %f1738, %f1743, %f1727;
	fma.rn.f32 	%f1808, %f1738, %f1744, %f1728;
	fma.rn.f32 	%f1809, %f1738, %f1745, %f1729;
	fma.rn.f32 	%f1810, %f1738, %f1746, %f1730;
	ld.shared.f32 	%f1811, [%r512+80];
	ld.shared.f32 	%f1812, [%r512+208];
	ld.shared.f32 	%f1813, [%r512+336];
	ld.shared.f32 	%f1814, [%r512+464];
	ld.shared.f32 	%f1815, [%r512+592];
	ld.shared.f32 	%f1816, [%r512+720];
	ld.shared.f32 	%f1817, [%r512+848];
	ld.shared.f32 	%f1818, [%r512+976];
	ld.shared.f32 	%f1819, [%r516+5120];
	ld.shared.f32 	%f1820, [%r516+5124];
	ld.shared.f32 	%f1821, [%r516+5128];
	ld.shared.f32 	%f1822, [%r516+5132];
	ld.shared.f32 	%f1823, [%r516+5136];
	ld.shared.f32 	%f1824, [%r516+5140];
	ld.shared.f32 	%f1825, [%r516+5144];
	ld.shared.f32 	%f1826, [%r516+5148];
	fma.rn.f32 	%f1827, %f1811, %f1819, %f1747;
	fma.rn.f32 	%f1828, %f1811, %f1820, %f1748;
	fma.rn.f32 	%f1829, %f1811, %f1821, %f1749;
	fma.rn.f32 	%f1830, %f1811, %f1822, %f1750;
	fma.rn.f32 	%f1831, %f1811, %f1823, %f1751;
	fma.rn.f32 	%f1832, %f1811, %f1824, %f1752;
	fma.rn.f32 	%f1833, %f1811, %f1825, %f1753;
	fma.rn.f32 	%f1834, %f1811, %f1826, %f1754;
	fma.rn.f32 	%f1835, %f1812, %f1819, %f1755;
	fma.rn.f32 	%f1836, %f1812, %f1820, %f1756;
	fma.rn.f32 	%f1837, %f1812, %f1821, %f1757;
	fma.rn.f32 	%f1838, %f1812, %f1822, %f1758;
	fma.rn.f32 	%f1839, %f1812, %f1823, %f1759;
	fma.rn.f32 	%f1840, %f1812, %f1824, %f1760;
	fma.rn.f32 	%f1841, %f1812, %f1825, %f1761;
	fma.rn.f32 	%f1842, %f1812, %f1826, %f1762;
	fma.rn.f32 	%f1843, %f1813, %f1819, %f1763;
	fma.rn.f32 	%f1844, %f1813, %f1820, %f1764;
	fma.rn.f32 	%f1845, %f1813, %f1821, %f1765;
	fma.rn.f32 	%f1846, %f1813, %f1822, %f1766;
	fma.rn.f32 	%f1847, %f1813, %f1823, %f1767;
	fma.rn.f32 	%f1848, %f1813, %f1824, %f1768;
	fma.rn.f32 	%f1849, %f1813, %f1825, %f1769;
	fma.rn.f32 	%f1850, %f1813, %f1826, %f1770;
	fma.rn.f32 	%f1851, %f1814, %f1819, %f1771;
	fma.rn.f32 	%f1852, %f1814, %f1820, %f1772;
	fma.rn.f32 	%f1853, %f1814, %f1821, %f1773;
	fma.rn.f32 	%f1854, %f1814, %f1822, %f1774;
	fma.rn.f32 	%f1855, %f1814, %f1823, %f1775;
	fma.rn.f32 	%f1856, %f1814, %f1824, %f1776;
	fma.rn.f32 	%f1857, %f1814, %f1825, %f1777;
	fma.rn.f32 	%f1858, %f1814, %f1826, %f1778;
	fma.rn.f32 	%f1859, %f1815, %f1819, %f1779;
	fma.rn.f32 	%f1860, %f1815, %f1820, %f1780;
	fma.rn.f32 	%f1861, %f1815, %f1821, %f1781;
	fma.rn.f32 	%f1862, %f1815, %f1822, %f1782;
	fma.rn.f32 	%f1863, %f1815, %f1823, %f1783;
	fma.rn.f32 	%f1864, %f1815, %f1824, %f1784;
	fma.rn.f32 	%f1865, %f1815, %f1825, %f1785;
	fma.rn.f32 	%f1866, %f1815, %f1826, %f1786;
	fma.rn.f32 	%f1867, %f1816, %f1819, %f1787;
	fma.rn.f32 	%f1868, %f1816, %f1820, %f1788;
	fma.rn.f32 	%f1869, %f1816, %f1821, %f1789;
	fma.rn.f32 	%f1870, %f1816, %f1822, %f1790;
	fma.rn.f32 	%f1871, %f1816, %f1823, %f1791;
	fma.rn.f32 	%f1872, %f1816, %f1824, %f1792;
	fma.rn.f32 	%f1873, %f1816, %f1825, %f1793;
	fma.rn.f32 	%f1874, %f1816, %f1826, %f1794;
	fma.rn.f32 	%f1875, %f1817, %f1819, %f1795;
	fma.rn.f32 	%f1876, %f1817, %f1820, %f1796;
	fma.rn.f32 	%f1877, %f1817, %f1821, %f1797;
	fma.rn.f32 	%f1878, %f1817, %f1822, %f1798;
	fma.rn.f32 	%f1879, %f1817, %f1823, %f1799;
	fma.rn.f32 	%f1880, %f1817, %f1824, %f1800;
	fma.rn.f32 	%f1881, %f1817, %f1825, %f1801;
	fma.rn.f32 	%f1882, %f1817, %f1826, %f1802;
	fma.rn.f32 	%f1883, %f1818, %f1819, %f1803;
	fma.rn.f32 	%f1884, %f1818, %f1820, %f1804;
	fma.rn.f32 	%f1885, %f1818, %f1821, %f1805;
	fma.rn.f32 	%f1886, %f1818, %f1822, %f1806;
	fma.rn.f32 	%f1887, %f1818, %f1823, %f1807;
	fma.rn.f32 	%f1888, %f1818, %f1824, %f1808;
	fma.rn.f32 	%f1889, %f1818, %f1825, %f1809;
	fma.rn.f32 	%f1890, %f1818, %f1826, %f1810;
	ld.shared.f32 	%f1891, [%r512+84];
	ld.shared.f32 	%f1892, [%r512+212];
	ld.shared.f32 	%f1893, [%r512+340];
	ld.shared.f32 	%f1894, [%r512+468];
	ld.shared.f32 	%f1895, [%r512+596];
	ld.shared.f32 	%f1896, [%r512+724];
	ld.shared.f32 	%f1897, [%r512+852];
	ld.shared.f32 	%f1898, [%r512+980];
	ld.shared.f32 	%f1899, [%r516+5376];
	ld.shared.f32 	%f1900, [%r516+5380];
	ld.shared.f32 	%f1901, [%r516+5384];
	ld.shared.f32 	%f1902, [%r516+5388];
	ld.shared.f32 	%f1903, [%r516+5392];
	ld.shared.f32 	%f1904, [%r516+5396];
	ld.shared.f32 	%f1905, [%r516+5400];
	ld.shared.f32 	%f1906, [%r516+5404];
	fma.rn.f32 	%f1907, %f1891, %f1899, %f1827;
	fma.rn.f32 	%f1908, %f1891, %f1900, %f1828;
	fma.rn.f32 	%f1909, %f1891, %f1901, %f1829;
	fma.rn.f32 	%f1910, %f1891, %f1902, %f1830;
	fma.rn.f32 	%f1911, %f1891, %f1903, %f1831;
	fma.rn.f32 	%f1912, %f1891, %f1904, %f1832;
	fma.rn.f32 	%f1913, %f1891, %f1905, %f1833;
	fma.rn.f32 	%f1914, %f1891, %f1906, %f1834;
	fma.rn.f32 	%f1915, %f1892, %f1899, %f1835;
	fma.rn.f32 	%f1916, %f1892, %f1900, %f1836;
	fma.rn.f32 	%f1917, %f1892, %f1901, %f1837;
	fma.rn.f32 	%f1918, %f1892, %f1902, %f1838;
	fma.rn.f32 	%f1919, %f1892, %f1903, %f1839;
	fma.rn.f32 	%f1920, %f1892, %f1904, %f1840;
	fma.rn.f32 	%f1921, %f1892, %f1905, %f1841;
	fma.rn.f32 	%f1922, %f1892, %f1906, %f1842;
	fma.rn.f32 	%f1923, %f1893, %f1899, %f1843;
	fma.rn.f32 	%f1924, %f1893, %f1900, %f1844;
	fma.rn.f32 	%f1925, %f1893, %f1901, %f1845;
	fma.rn.f32 	%f1926, %f1893, %f1902, %f1846;
	fma.rn.f32 	%f1927, %f1893, %f1903, %f1847;
	fma.rn.f32 	%f1928, %f1893, %f1904, %f1848;
	fma.rn.f32 	%f1929, %f1893, %f1905, %f1849;
	fma.rn.f32 	%f1930, %f1893, %f1906, %f1850;
	fma.rn.f32 	%f1931, %f1894, %f1899, %f1851;
	fma.rn.f32 	%f1932, %f1894, %f1900, %f1852;
	fma.rn.f32 	%f1933, %f1894, %f1901, %f1853;
	fma.rn.f32 	%f1934, %f1894, %f1902, %f1854;
	fma.rn.f32 	%f1935, %f1894, %f1903, %f1855;
	fma.rn.f32 	%f1936, %f1894, %f1904, %f1856;
	fma.rn.f32 	%f1937, %f1894, %f1905, %f1857;
	fma.rn.f32 	%f1938, %f1894, %f1906, %f1858;
	fma.rn.f32 	%f1939, %f1895, %f1899, %f1859;
	fma.rn.f32 	%f1940, %f1895, %f1900, %f1860;
	fma.rn.f32 	%f1941, %f1895, %f1901, %f1861;
	fma.rn.f32 	%f1942, %f1895, %f1902, %f1862;
	fma.rn.f32 	%f1943, %f1895, %f1903, %f1863;
	fma.rn.f32 	%f1944, %f1895, %f1904, %f1864;
	fma.rn.f32 	%f1945, %f1895, %f1905, %f1865;
	fma.rn.f32 	%f1946, %f1895, %f1906, %f1866;
	fma.rn.f32 	%f1947, %f1896, %f1899, %f1867;
	fma.rn.f32 	%f1948, %f1896, %f1900, %f1868;
	fma.rn.f32 	%f1949, %f1896, %f1901, %f1869;
	fma.rn.f32 	%f1950, %f1896, %f1902, %f1870;
	fma.rn.f32 	%f1951, %f1896, %f1903, %f1871;
	fma.rn.f32 	%f1952, %f1896, %f1904, %f1872;
	fma.rn.f32 	%f1953, %f1896, %f1905, %f1873;
	fma.rn.f32 	%f1954, %f1896, %f1906, %f1874;
	fma.rn.f32 	%f1955, %f1897, %f1899, %f1875;
	fma.rn.f32 	%f1956, %f1897, %f1900, %f1876;
	fma.rn.f32 	%f1957, %f1897, %f1901, %f1877;
	fma.rn.f32 	%f1958, %f1897, %f1902, %f1878;
	fma.rn.f32 	%f1959, %f1897, %f1903, %f1879;
	fma.rn.f32 	%f1960, %f1897, %f1904, %f1880;
	fma.rn.f32 	%f1961, %f1897, %f1905, %f1881;
	fma.rn.f32 	%f1962, %f1897, %f1906, %f1882;
	fma.rn.f32 	%f1963, %f1898, %f1899, %f1883;
	fma.rn.f32 	%f1964, %f1898, %f1900, %f1884;
	fma.rn.f32 	%f1965, %f1898, %f1901, %f1885;
	fma.rn.f32 	%f1966, %f1898, %f1902, %f1886;
	fma.rn.f32 	%f1967, %f1898, %f1903, %f1887;
	fma.rn.f32 	%f1968, %f1898, %f1904, %f1888;
	fma.rn.f32 	%f1969, %f1898, %f1905, %f1889;
	fma.rn.f32 	%f1970, %f1898, %f1906, %f1890;
	ld.shared.f32 	%f1971, [%r512+88];
	ld.shared.f32 	%f1972, [%r512+216];
	ld.shared.f32 	%f1973, [%r512+344];
	ld.shared.f32 	%f1974, [%r512+472];
	ld.shared.f32 	%f1975, [%r512+600];
	ld.shared.f32 	%f1976, [%r512+728];
	ld.shared.f32 	%f1977, [%r512+856];
	ld.shared.f32 	%f1978, [%r512+984];
	ld.shared.f32 	%f1979, [%r516+5632];
	ld.shared.f32 	%f1980, [%r516+5636];
	ld.shared.f32 	%f1981, [%r516+5640];
	ld.shared.f32 	%f1982, [%r516+5644];
	ld.shared.f32 	%f1983, [%r516+5648];
	ld.shared.f32 	%f1984, [%r516+5652];
	ld.shared.f32 	%f1985, [%r516+5656];
	ld.shared.f32 	%f1986, [%r516+5660];
	fma.rn.f32 	%f1987, %f1971, %f1979, %f1907;
	fma.rn.f32 	%f1988, %f1971, %f1980, %f1908;
	fma.rn.f32 	%f1989, %f1971, %f1981, %f1909;
	fma.rn.f32 	%f1990, %f1971, %f1982, %f1910;
	fma.rn.f32 	%f1991, %f1971, %f1983, %f1911;
	fma.rn.f32 	%f1992, %f1971, %f1984, %f1912;
	fma.rn.f32 	%f1993, %f1971, %f1985, %f1913;
	fma.rn.f32 	%f1994, %f1971, %f1986, %f1914;
	fma.rn.f32 	%f1995, %f1972, %f1979, %f1915;
	fma.rn.f32 	%f1996, %f1972, %f1980, %f1916;
	fma.rn.f32 	%f1997, %f1972, %f1981, %f1917;
	fma.rn.f32 	%f1998, %f1972, %f1982, %f1918;
	fma.rn.f32 	%f1999, %f1972, %f1983, %f1919;
	fma.rn.f32 	%f2000, %f1972, %f1984, %f1920;
	fma.rn.f32 	%f2001, %f1972, %f1985, %f1921;
	fma.rn.f32 	%f2002, %f1972, %f1986, %f1922;
	fma.rn.f32 	%f2003, %f1973, %f1979, %f1923;
	fma.rn.f32 	%f2004, %f1973, %f1980, %f1924;
	fma.rn.f32 	%f2005, %f1973, %f1981, %f1925;
	fma.rn.f32 	%f2006, %f1973, %f1982, %f1926;
	fma.rn.f32 	%f2007, %f1973, %f1983, %f1927;
	fma.rn.f32 	%f2008, %f1973, %f1984, %f1928;
	fma.rn.f32 	%f2009, %f1973, %f1985, %f1929;
	fma.rn.f32 	%f2010, %f1973, %f1986, %f1930;
	fma.rn.f32 	%f2011, %f1974, %f1979, %f1931;
	fma.rn.f32 	%f2012, %f1974, %f1980, %f1932;
	fma.rn.f32 	%f2013, %f1974, %f1981, %f1933;
	fma.rn.f32 	%f2014, %f1974, %f1982, %f1934;
	fma.rn.f32 	%f2015, %f1974, %f1983, %f1935;
	fma.rn.f32 	%f2016, %f1974, %f1984, %f1936;
	fma.rn.f32 	%f2017, %f1974, %f1985, %f1937;
	fma.rn.f32 	%f2018, %f1974, %f1986, %f1938;
	fma.rn.f32 	%f2019, %f1975, %f1979, %f1939;
	fma.rn.f32 	%f2020, %f1975, %f1980, %f1940;
	fma.rn.f32 	%f2021, %f1975, %f1981, %f1941;
	fma.rn.f32 	%f2022, %f1975, %f1982, %f1942;
	fma.rn.f32 	%f2023, %f1975, %f1983, %f1943;
	fma.rn.f32 	%f2024, %f1975, %f1984, %f1944;
	fma.rn.f32 	%f2025, %f1975, %f1985, %f1945;
	fma.rn.f32 	%f2026, %f1975, %f1986, %f1946;
	fma.rn.f32 	%f2027, %f1976, %f1979, %f1947;
	fma.rn.f32 	%f2028, %f1976, %f1980, %f1948;
	fma.rn.f32 	%f2029, %f1976, %f1981, %f1949;
	fma.rn.f32 	%f2030, %f1976, %f1982, %f1950;
	fma.rn.f32 	%f2031, %f1976, %f1983, %f1951;
	fma.rn.f32 	%f2032, %f1976, %f1984, %f1952;
	fma.rn.f32 	%f2033, %f1976, %f1985, %f1953;
	fma.rn.f32 	%f2034, %f1976, %f1986, %f1954;
	fma.rn.f32 	%f2035, %f1977, %f1979, %f1955;
	fma.rn.f32 	%f2036, %f1977, %f1980, %f1956;
	fma.rn.f32 	%f2037, %f1977, %f1981, %f1957;
	fma.rn.f32 	%f2038, %f1977, %f1982, %f1958;
	fma.rn.f32 	%f2039, %f1977, %f1983, %f1959;
	fma.rn.f32 	%f2040, %f1977, %f1984, %f1960;
	fma.rn.f32 	%f2041, %f1977, %f1985, %f1961;
	fma.rn.f32 	%f2042, %f1977, %f1986, %f1962;
	fma.rn.f32 	%f2043, %f1978, %f1979, %f1963;
	fma.rn.f32 	%f2044, %f1978, %f1980, %f1964;
	fma.rn.f32 	%f2045, %f1978, %f1981, %f1965;
	fma.rn.f32 	%f2046, %f1978, %f1982, %f1966;
	fma.rn.f32 	%f2047, %f1978, %f1983, %f1967;
	fma.rn.f32 	%f2048, %f1978, %f1984, %f1968;
	fma.rn.f32 	%f2049, %f1978, %f1985, %f1969;
	fma.rn.f32 	%f2050, %f1978, %f1986, %f1970;
	ld.shared.f32 	%f2051, [%r512+92];
	ld.shared.f32 	%f2052, [%r512+220];
	ld.shared.f32 	%f2053, [%r512+348];
	ld.shared.f32 	%f2054, [%r512+476];
	ld.shared.f32 	%f2055, [%r512+604];
	ld.shared.f32 	%f2056, [%r512+732];
	ld.shared.f32 	%f2057, [%r512+860];
	ld.shared.f32 	%f2058, [%r512+988];
	ld.shared.f32 	%f2059, [%r516+5888];
	ld.shared.f32 	%f2060, [%r516+5892];
	ld.shared.f32 	%f2061, [%r516+5896];
	ld.shared.f32 	%f2062, [%r516+5900];
	ld.shared.f32 	%f2063, [%r516+5904];
	ld.shared.f32 	%f2064, [%r516+5908];
	ld.shared.f32 	%f2065, [%r516+5912];
	ld.shared.f32 	%f2066, [%r516+5916];
	fma.rn.f32 	%f2067, %f2051, %f2059, %f1987;
	fma.rn.f32 	%f2068, %f2051, %f2060, %f1988;
	fma.rn.f32 	%f2069, %f2051, %f2061, %f1989;
	fma.rn.f32 	%f2070, %f2051, %f2062, %f1990;
	fma.rn.f32 	%f2071, %f2051, %f2063, %f1991;
	fma.rn.f32 	%f2072, %f2051, %f2064, %f1992;
	fma.rn.f32 	%f2073, %f2051, %f2065, %f1993;
	fma.rn.f32 	%f2074, %f2051, %f2066, %f1994;
	fma.rn.f32 	%f2075, %f2052, %f2059, %f1995;
	fma.rn.f32 	%f2076, %f2052, %f2060, %f1996;
	fma.rn.f32 	%f2077, %f2052, %f2061, %f1997;
	fma.rn.f32 	%f2078, %f2052, %f2062, %f1998;
	fma.rn.f32 	%f2079, %f2052, %f2063, %f1999;
	fma.rn.f32 	%f2080, %f2052, %f2064, %f2000;
	fma.rn.f32 	%f2081, %f2052, %f2065, %f2001;
	fma.rn.f32 	%f2082, %f2052, %f2066, %f2002;
	fma.rn.f32 	%f2083, %f2053, %f2059, %f2003;
	fma.rn.f32 	%f2084, %f2053, %f2060, %f2004;
	fma.rn.f32 	%f2085, %f2053, %f2061, %f2005;
	fma.rn.f32 	%f2086, %f2053, %f2062, %f2006;
	fma.rn.f32 	%f2087, %f2053, %f2063, %f2007;
	fma.rn.f32 	%f2088, %f2053, %f2064, %f2008;
	fma.rn.f32 	%f2089, %f2053, %f2065, %f2009;
	fma.rn.f32 	%f2090, %f2053, %f2066, %f2010;
	fma.rn.f32 	%f2091, %f2054, %f2059, %f2011;
	fma.rn.f32 	%f2092, %f2054, %f2060, %f2012;
	fma.rn.f32 	%f2093, %f2054, %f2061, %f2013;
	fma.rn.f32 	%f2094, %f2054, %f2062, %f2014;
	fma.rn.f32 	%f2095, %f2054, %f2063, %f2015;
	fma.rn.f32 	%f2096, %f2054, %f2064, %f2016;
	fma.rn.f32 	%f2097, %f2054, %f2065, %f2017;
	fma.rn.f32 	%f2098, %f2054, %f2066, %f2018;
	fma.rn.f32 	%f2099, %f2055, %f2059, %f2019;
	fma.rn.f32 	%f2100, %f2055, %f2060, %f2020;
	fma.rn.f32 	%f2101, %f2055, %f2061, %f2021;
	fma.rn.f32 	%f2102, %f2055, %f2062, %f2022;
	fma.rn.f32 	%f2103, %f2055, %f2063, %f2023;
	fma.rn.f32 	%f2104, %f2055, %f2064, %f2024;
	fma.rn.f32 	%f2105, %f2055, %f2065, %f2025;
	fma.rn.f32 	%f2106, %f2055, %f2066, %f2026;
	fma.rn.f32 	%f2107, %f2056, %f2059, %f2027;
	fma.rn.f32 	%f2108, %f2056, %f2060, %f2028;
	fma.rn.f32 	%f2109, %f2056, %f2061, %f2029;
	fma.rn.f32 	%f2110, %f2056, %f2062, %f2030;
	fma.rn.f32 	%f2111, %f2056, %f2063, %f2031;
	fma.rn.f32 	%f2112, %f2056, %f2064, %f2032;
	fma.rn.f32 	%f2113, %f2056, %f2065, %f2033;
	fma.rn.f32 	%f2114, %f2056, %f2066, %f2034;
	fma.rn.f32 	%f2115, %f2057, %f2059, %f2035;
	fma.rn.f32 	%f2116, %f2057, %f2060, %f2036;
	fma.rn.f32 	%f2117, %f2057, %f2061, %f2037;
	fma.rn.f32 	%f2118, %f2057, %f2062, %f2038;
	fma.rn.f32 	%f2119, %f2057, %f2063, %f2039;
	fma.rn.f32 	%f2120, %f2057, %f2064, %f2040;
	fma.rn.f32 	%f2121, %f2057, %f2065, %f2041;
	fma.rn.f32 	%f2122, %f2057, %f2066, %f2042;
	fma.rn.f32 	%f2123, %f2058, %f2059, %f2043;
	fma.rn.f32 	%f2124, %f2058, %f2060, %f2044;
	fma.rn.f32 	%f2125, %f2058, %f2061, %f2045;
	fma.rn.f32 	%f2126, %f2058, %f2062, %f2046;
	fma.rn.f32 	%f2127, %f2058, %f2063, %f2047;
	fma.rn.f32 	%f2128, %f2058, %f2064, %f2048;
	fma.rn.f32 	%f2129, %f2058, %f2065, %f2049;
	fma.rn.f32 	%f2130, %f2058, %f2066, %f2050;
	ld.shared.f32 	%f2131, [%r512+96];
	ld.shared.f32 	%f2132, [%r512+224];
	ld.shared.f32 	%f2133, [%r512+352];
	ld.shared.f32 	%f2134, [%r512+480];
	ld.shared.f32 	%f2135, [%r512+608];
	ld.shared.f32 	%f2136, [%r512+736];
	ld.shared.f32 	%f2137, [%r512+864];
	ld.shared.f32 	%f2138, [%r512+992];
	ld.shared.f32 	%f2139, [%r516+6144];
	ld.shared.f32 	%f2140, [%r516+6148];
	ld.shared.f32 	%f2141, [%r516+6152];
	ld.shared.f32 	%f2142, [%r516+6156];
	ld.shared.f32 	%f2143, [%r516+6160];
	ld.shared.f32 	%f2144, [%r516+6164];
	ld.shared.f32 	%f2145, [%r516+6168];
	ld.shared.f32 	%f2146, [%r516+6172];
	fma.rn.f32 	%f2147, %f2131, %f2139, %f2067;
	fma.rn.f32 	%f2148, %f2131, %f2140, %f2068;
	fma.rn.f32 	%f2149, %f2131, %f2141, %f2069;
	fma.rn.f32 	%f2150, %f2131, %f2142, %f2070;
	fma.rn.f32 	%f2151, %f2131, %f2143, %f2071;
	fma.rn.f32 	%f2152, %f2131, %f2144, %f2072;
	fma.rn.f32 	%f2153, %f2131, %f2145, %f2073;
	fma.rn.f32 	%f2154, %f2131, %f2146, %f2074;
	fma.rn.f32 	%f2155, %f2132, %f2139, %f2075;
	fma.rn.f32 	%f2156, %f2132, %f2140, %f2076;
	fma.rn.f32 	%f2157, %f2132, %f2141, %f2077;
	fma.rn.f32 	%f2158, %f2132, %f2142, %f2078;
	fma.rn.f32 	%f2159, %f2132, %f2143, %f2079;
	fma.rn.f32 	%f2160, %f2132, %f2144, %f2080;
	fma.rn.f32 	%f2161, %f2132, %f2145, %f2081;
	fma.rn.f32 	%f2162, %f2132, %f2146, %f2082;
	fma.rn.f32 	%f2163, %f2133, %f2139, %f2083;
	fma.rn.f32 	%f2164, %f2133, %f2140, %f2084;
	fma.rn.f32 	%f2165, %f2133, %f2141, %f2085;
	fma.rn.f32 	%f2166, %f2133, %f2142, %f2086;
	fma.rn.f32 	%f2167, %f2133, %f2143, %f2087;
	fma.rn.f32 	%f2168, %f2133, %f2144, %f2088;
	fma.rn.f32 	%f2169, %f2133, %f2145, %f2089;
	fma.rn.f32 	%f2170, %f2133, %f2146, %f2090;
	fma.rn.f32 	%f2171, %f2134, %f2139, %f2091;
	fma.rn.f32 	%f2172, %f2134, %f2140, %f2092;
	fma.rn.f32 	%f2173, %f2134, %f2141, %f2093;
	fma.rn.f32 	%f2174, %f2134, %f2142, %f2094;
	fma.rn.f32 	%f2175, %f2134, %f2143, %f2095;
	fma.rn.f32 	%f2176, %f2134, %f2144, %f2096;
	fma.rn.f32 	%f2177, %f2134, %f2145, %f2097;
	fma.rn.f32 	%f2178, %f2134, %f2146, %f2098;
	fma.rn.f32 	%f2179, %f2135, %f2139, %f2099;
	fma.rn.f32 	%f2180, %f2135, %f2140, %f2100;
	fma.rn.f32 	%f2181, %f2135, %f2141, %f2101;
	fma.rn.f32 	%f2182, %f2135, %f2142, %f2102;
	fma.rn.f32 	%f2183, %f2135, %f2143, %f2103;
	fma.rn.f32 	%f2184, %f2135, %f2144, %f2104;
	fma.rn.f32 	%f2185, %f2135, %f2145, %f2105;
	fma.rn.f32 	%f2186, %f2135, %f2146, %f2106;
	fma.rn.f32 	%f2187, %f2136, %f2139, %f2107;
	fma.rn.f32 	%f2188, %f2136, %f2140, %f2108;
	fma.rn.f32 	%f2189, %f2136, %f2141, %f2109;
	fma.rn.f32 	%f2190, %f2136, %f2142, %f2110;
	fma.rn.f32 	%f2191, %f2136, %f2143, %f2111;
	fma.rn.f32 	%f2192, %f2136, %f2144, %f2112;
	fma.rn.f32 	%f2193, %f2136, %f2145, %f2113;
	fma.rn.f32 	%f2194, %f2136, %f2146, %f2114;
	fma.rn.f32 	%f2195, %f2137, %f2139, %f2115;
	fma.rn.f32 	%f2196, %f2137, %f2140, %f2116;
	fma.rn.f32 	%f2197, %f2137, %f2141, %f2117;
	fma.rn.f32 	%f2198, %f2137, %f2142, %f2118;
	fma.rn.f32 	%f2199, %f2137, %f2143, %f2119;
	fma.rn.f32 	%f2200, %f2137, %f2144, %f2120;
	fma.rn.f32 	%f2201, %f2137, %f2145, %f2121;
	fma.rn.f32 	%f2202, %f2137, %f2146, %f2122;
	fma.rn.f32 	%f2203, %f2138, %f2139, %f2123;
	fma.rn.f32 	%f2204, %f2138, %f2140, %f2124;
	fma.rn.f32 	%f2205, %f2138, %f2141, %f2125;
	fma.rn.f32 	%f2206, %f2138, %f2142, %f2126;
	fma.rn.f32 	%f2207, %f2138, %f2143, %f2127;
	fma.rn.f32 	%f2208, %f2138, %f2144, %f2128;
	fma.rn.f32 	%f2209, %f2138, %f2145, %f2129;
	fma.rn.f32 	%f2210, %f2138, %f2146, %f2130;
	ld.shared.f32 	%f2211, [%r512+100];
	ld.shared.f32 	%f2212, [%r512+228];
	ld.shared.f32 	%f2213, [%r512+356];
	ld.shared.f32 	%f2214, [%r512+484];
	ld.shared.f32 	%f2215, [%r512+612];
	ld.shared.f32 	%f2216, [%r512+740];
	ld.shared.f32 	%f2217, [%r512+868];
	ld.shared.f32 	%f2218, [%r512+996];
	ld.shared.f32 	%f2219, [%r516+6400];
	ld.shared.f32 	%f2220, [%r516+6404];
	ld.shared.f32 	%f2221, [%r516+6408];
	ld.shared.f32 	%f2222, [%r516+6412];
	ld.shared.f32 	%f2223, [%r516+6416];
	ld.shared.f32 	%f2224, [%r516+6420];
	ld.shared.f32 	%f2225, [%r516+6424];
	ld.shared.f32 	%f2226, [%r516+6428];
	fma.rn.f32 	%f2227, %f2211, %f2219, %f2147;
	fma.rn.f32 	%f2228, %f2211, %f2220, %f2148;
	fma.rn.f32 	%f2229, %f2211, %f2221, %f2149;
	fma.rn.f32 	%f2230, %f2211, %f2222, %f2150;
	fma.rn.f32 	%f2231, %f2211, %f2223, %f2151;
	fma.rn.f32 	%f2232, %f2211, %f2224, %f2152;
	fma.rn.f32 	%f2233, %f2211, %f2225, %f2153;
	fma.rn.f32 	%f2234, %f2211, %f2226, %f2154;
	fma.rn.f32 	%f2235, %f2212, %f2219, %f2155;
	fma.rn.f32 	%f2236, %f2212, %f2220, %f2156;
	fma.rn.f32 	%f2237, %f2212, %f2221, %f2157;
	fma.rn.f32 	%f2238, %f2212, %f2222, %f2158;
	fma.rn.f32 	%f2239, %f2212, %f2223, %f2159;
	fma.rn.f32 	%f2240, %f2212, %f2224, %f2160;
	fma.rn.f32 	%f2241, %f2212, %f2225, %f2161;
	fma.rn.f32 	%f2242, %f2212, %f2226, %f2162;
	fma.rn.f32 	%f2243, %f2213, %f2219, %f2163;
	fma.rn.f32 	%f2244, %f2213, %f2220, %f2164;
	fma.rn.f32 	%f2245, %f2213, %f2221, %f2165;
	fma.rn.f32 	%f2246, %f2213, %f2222, %f2166;
	fma.rn.f32 	%f2247, %f2213, %f2223, %f2167;
	fma.rn.f32 	%f2248, %f2213, %f2224, %f2168;
	fma.rn.f32 	%f2249, %f2213, %f2225, %f2169;
	fma.rn.f32 	%f2250, %f2213, %f2226, %f2170;
	fma.rn.f32 	%f2251, %f2214, %f2219, %f2171;
	fma.rn.f32 	%f2252, %f2214, %f2220, %f2172;
	fma.rn.f32 	%f2253, %f2214, %f2221, %f2173;
	fma.rn.f32 	%f2254, %f2214, %f2222, %f2174;
	fma.rn.f32 	%f2255, %f2214, %f2223, %f2175;
	fma.rn.f32 	%f2256, %f2214, %f2224, %f2176;
	fma.rn.f32 	%f2257, %f2214, %f2225, %f2177;
	fma.rn.f32 	%f2258, %f2214, %f2226, %f2178;
	fma.rn.f32 	%f2259, %f2215, %f2219, %f2179;
	fma.rn.f32 	%f2260, %f2215, %f2220, %f2180;
	fma.rn.f32 	%f2261, %f2215, %f2221, %f2181;
	fma.rn.f32 	%f2262, %f2215, %f2222, %f2182;
	fma.rn.f32 	%f2263, %f2215, %f2223, %f2183;
	fma.rn.f32 	%f2264, %f2215, %f2224, %f2184;
	fma.rn.f32 	%f2265, %f2215, %f2225, %f2185;
	fma.rn.f32 	%f2266, %f2215, %f2226, %f2186;
	fma.rn.f32 	%f2267, %f2216, %f2219, %f2187;
	fma.rn.f32 	%f2268, %f2216, %f2220, %f2188;
	fma.rn.f32 	%f2269, %f2216, %f2221, %f2189;
	fma.rn.f32 	%f2270, %f2216, %f2222, %f2190;
	fma.rn.f32 	%f2271, %f2216, %f2223, %f2191;
	fma.rn.f32 	%f2272, %f2216, %f2224, %f2192;
	fma.rn.f32 	%f2273, %f2216, %f2225, %f2193;
	fma.rn.f32 	%f2274, %f2216, %f2226, %f2194;
	fma.rn.f32 	%f2275, %f2217, %f2219, %f2195;
	fma.rn.f32 	%f2276, %f2217, %f2220, %f2196;
	fma.rn.f32 	%f2277, %f2217, %f2221, %f2197;
	fma.rn.f32 	%f2278, %f2217, %f2222, %f2198;
	fma.rn.f32 	%f2279, %f2217, %f2223, %f2199;
	fma.rn.f32 	%f2280, %f2217, %f2224, %f2200;
	fma.rn.f32 	%f2281, %f2217, %f2225, %f2201;
	fma.rn.f32 	%f2282, %f2217, %f2226, %f2202;
	fma.rn.f32 	%f2283, %f2218, %f2219, %f2203;
	fma.rn.f32 	%f2284, %f2218, %f2220, %f2204;
	fma.rn.f32 	%f2285, %f2218, %f2221, %f2205;
	fma.rn.f32 	%f2286, %f2218, %f2222, %f2206;
	fma.rn.f32 	%f2287, %f2218, %f2223, %f2207;
	fma.rn.f32 	%f2288, %f2218, %f2224, %f2208;
	fma.rn.f32 	%f2289, %f2218, %f2225, %f2209;
	fma.rn.f32 	%f2290, %f2218, %f2226, %f2210;
	ld.shared.f32 	%f2291, [%r512+104];
	ld.shared.f32 	%f2292, [%r512+232];
	ld.shared.f32 	%f2293, [%r512+360];
	ld.shared.f32 	%f2294, [%r512+488];
	ld.shared.f32 	%f2295, [%r512+616];
	ld.shared.f32 	%f2296, [%r512+744];
	ld.shared.f32 	%f2297, [%r512+872];
	ld.shared.f32 	%f2298, [%r512+1000];
	ld.shared.f32 	%f2299, [%r516+6656];
	ld.shared.f32 	%f2300, [%r516+6660];
	ld.shared.f32 	%f2301, [%r516+6664];
	ld.shared.f32 	%f2302, [%r516+6668];
	ld.shared.f32 	%f2303, [%r516+6672];
	ld.shared.f32 	%f2304, [%r516+6676];
	ld.shared.f32 	%f2305, [%r516+6680];
	ld.shared.f32 	%f2306, [%r516+6684];
	fma.rn.f32 	%f2307, %f2291, %f2299, %f2227;
	fma.rn.f32 	%f2308, %f2291, %f2300, %f2228;
	fma.rn.f32 	%f2309, %f2291, %f2301, %f2229;
	fma.rn.f32 	%f2310, %f2291, %f2302, %f2230;
	fma.rn.f32 	%f2311, %f2291, %f2303, %f2231;
	fma.rn.f32 	%f2312, %f2291, %f2304, %f2232;
	fma.rn.f32 	%f2313, %f2291, %f2305, %f2233;
	fma.rn.f32 	%f2314, %f2291, %f2306, %f2234;
	fma.rn.f32 	%f2315, %f2292, %f2299, %f2235;
	fma.rn.f32 	%f2316, %f2292, %f2300, %f2236;
	fma.rn.f32 	%f2317, %f2292, %f2301, %f2237;
	fma.rn.f32 	%f2318, %f2292, %f2302, %f2238;
	fma.rn.f32 	%f2319, %f2292, %f2303, %f2239;
	fma.rn.f32 	%f2320, %f2292, %f2304, %f2240;
	fma.rn.f32 	%f2321, %f2292, %f2305, %f2241;
	fma.rn.f32 	%f2322, %f2292, %f2306, %f2242;
	fma.rn.f32 	%f2323, %f2293, %f2299, %f2243;
	fma.rn.f32 	%f2324, %f2293, %f2300, %f2244;
	fma.rn.f32 	%f2325, %f2293, %f2301, %f2245;
	fma.rn.f32 	%f2326, %f2293, %f2302, %f2246;
	fma.rn.f32 	%f2327, %f2293, %f2303, %f2247;
	fma.rn.f32 	%f2328, %f2293, %f2304, %f2248;
	fma.rn.f32 	%f2329, %f2293, %f2305, %f2249;
	fma.rn.f32 	%f2330, %f2293, %f2306, %f2250;
	fma.rn.f32 	%f2331, %f2294, %f2299, %f2251;
	fma.rn.f32 	%f2332, %f2294, %f2300, %f2252;
	fma.rn.f32 	%f2333, %f2294, %f2301, %f2253;
	fma.rn.f32 	%f2334, %f2294, %f2302, %f2254;
	fma.rn.f32 	%f2335, %f2294, %f2303, %f2255;
	fma.rn.f32 	%f2336, %f2294, %f2304, %f2256;
	fma.rn.f32 	%f2337, %f2294, %f2305, %f2257;
	fma.rn.f32 	%f2338, %f2294, %f2306, %f2258;
	fma.rn.f32 	%f2339, %f2295, %f2299, %f2259;
	fma.rn.f32 	%f2340, %f2295, %f2300, %f2260;
	fma.rn.f32 	%f2341, %f2295, %f2301, %f2261;
	fma.rn.f32 	%f2342, %f2295, %f2302, %f2262;
	fma.rn.f32 	%f2343, %f2295, %f2303, %f2263;
	fma.rn.f32 	%f2344, %f2295, %f2304, %f2264;
	fma.rn.f32 	%f2345, %f2295, %f2305, %f2265;
	fma.rn.f32 	%f2346, %f2295, %f2306, %f2266;
	fma.rn.f32 	%f2347, %f2296, %f2299, %f2267;
	fma.rn.f32 	%f2348, %f2296, %f2300, %f2268;
	fma.rn.f32 	%f2349, %f2296, %f2301, %f2269;
	fma.rn.f32 	%f2350, %f2296, %f2302, %f2270;
	fma.rn.f32 	%f2351, %f2296, %f2303, %f2271;
	fma.rn.f32 	%f2352, %f2296, %f2304, %f2272;
	fma.rn.f32 	%f2353, %f2296, %f2305, %f2273;
	fma.rn.f32 	%f2354, %f2296, %f2306, %f2274;
	fma.rn.f32 	%f2355, %f2297, %f2299, %f2275;
	fma.rn.f32 	%f2356, %f2297, %f2300, %f2276;
	fma.rn.f32 	%f2357, %f2297, %f2301, %f2277;
	fma.rn.f32 	%f2358, %f2297, %f2302, %f2278;
	fma.rn.f32 	%f2359, %f2297, %f2303, %f2279;
	fma.rn.f32 	%f2360, %f2297, %f2304, %f2280;
	fma.rn.f32 	%f2361, %f2297, %f2305, %f2281;
	fma.rn.f32 	%f2362, %f2297, %f2306, %f2282;
	fma.rn.f32 	%f2363, %f2298, %f2299, %f2283;
	fma.rn.f32 	%f2364, %f2298, %f2300, %f2284;
	fma.rn.f32 	%f2365, %f2298, %f2301, %f2285;
	fma.rn.f32 	%f2366, %f2298, %f2302, %f2286;
	fma.rn.f32 	%f2367, %f2298, %f2303, %f2287;
	fma.rn.f32 	%f2368, %f2298, %f2304, %f2288;
	fma.rn.f32 	%f2369, %f2298, %f2305, %f2289;
	fma.rn.f32 	%f2370, %f2298, %f2306, %f2290;
	ld.shared.f32 	%f2371, [%r512+108];
	ld.shared.f32 	%f2372, [%r512+236];
	ld.shared.f32 	%f2373, [%r512+364];
	ld.shared.f32 	%f2374, [%r512+492];
	ld.shared.f32 	%f2375, [%r512+620];
	ld.shared.f32 	%f2376, [%r512+748];
	ld.shared.f32 	%f2377, [%r512+876];
	ld.shared.f32 	%f2378, [%r512+1004];
	ld.shared.f32 	%f2379, [%r516+6912];
	ld.shared.f32 	%f2380, [%r516+6916];
	ld.shared.f32 	%f2381, [%r516+6920];
	ld.shared.f32 	%f2382, [%r516+6924];
	ld.shared.f32 	%f2383, [%r516+6928];
	ld.shared.f32 	%f2384, [%r516+6932];
	ld.shared.f32 	%f2385, [%r516+6936];
	ld.shared.f32 	%f2386, [%r516+6940];
	fma.rn.f32 	%f2387, %f2371, %f2379, %f2307;
	fma.rn.f32 	%f2388, %f2371, %f2380, %f2308;
	fma.rn.f32 	%f2389, %f2371, %f2381, %f2309;
	fma.rn.f32 	%f2390, %f2371, %f2382, %f2310;
	fma.rn.f32 	%f2391, %f2371, %f2383, %f2311;
	fma.rn.f32 	%f2392, %f2371, %f2384, %f2312;
	fma.rn.f32 	%f2393, %f2371, %f2385, %f2313;
	fma.rn.f32 	%f2394, %f2371, %f2386, %f2314;
	fma.rn.f32 	%f2395, %f2372, %f2379, %f2315;
	fma.rn.f32 	%f2396, %f2372, %f2380, %f2316;
	fma.rn.f32 	%f2397, %f2372, %f2381, %f2317;
	fma.rn.f32 	%f2398, %f2372, %f2382, %f2318;
	fma.rn.f32 	%f2399, %f2372, %f2383, %f2319;
	fma.rn.f32 	%f2400, %f2372, %f2384, %f2320;
	fma.rn.f32 	%f2401, %f2372, %f2385, %f2321;
	fma.rn.f32 	%f2402, %f2372, %f2386, %f2322;
	fma.rn.f32 	%f2403, %f2373, %f2379, %f2323;
	fma.rn.f32 	%f2404, %f2373, %f2380, %f2324;
	fma.rn.f32 	%f2405, %f2373, %f2381, %f2325;
	fma.rn.f32 	%f2406, %f2373, %f2382, %f2326;
	fma.rn.f32 	%f2407, %f2373, %f2383, %f2327;
	fma.rn.f32 	%f2408, %f2373, %f2384, %f2328;
	fma.rn.f32 	%f2409, %f2373, %f2385, %f2329;
	fma.rn.f32 	%f2410, %f2373, %f2386, %f2330;
	fma.rn.f32 	%f2411, %f2374, %f2379, %f2331;
	fma.rn.f32 	%f2412, %f2374, %f2380, %f2332;
	fma.rn.f32 	%f2413, %f2374, %f2381, %f2333;
	fma.rn.f32 	%f2414, %f2374, %f2382, %f2334;
	fma.rn.f32 	%f2415, %f2374, %f2383, %f2335;
	fma.rn.f32 	%f2416, %f2374, %f2384, %f2336;
	fma.rn.f32 	%f2417, %f2374, %f2385, %f2337;
	fma.rn.f32 	%f2418, %f2374, %f2386, %f2338;
	fma.rn.f32 	%f2419, %f2375, %f2379, %f2339;
	fma.rn.f32 	%f2420, %f2375, %f2380, %f2340;
	fma.rn.f32 	%f2421, %f2375, %f2381, %f2341;
	fma.rn.f32 	%f2422, %f2375, %f2382, %f2342;
	fma.rn.f32 	%f2423, %f2375, %f2383, %f2343;
	fma.rn.f32 	%f2424, %f2375, %f2384, %f2344;
	fma.rn.f32 	%f2425, %f2375, %f2385, %f2345;
	fma.rn.f32 	%f2426, %f2375, %f2386, %f2346;
	fma.rn.f32 	%f2427, %f2376, %f2379, %f2347;
	fma.rn.f32 	%f2428, %f2376, %f2380, %f2348;
	fma.rn.f32 	%f2429, %f2376, %f2381, %f2349;
	fma.rn.f32 	%f2430, %f2376, %f2382, %f2350;
	fma.rn.f32 	%f2431, %f2376, %f2383, %f2351;
	fma.rn.f32 	%f2432, %f2376, %f2384, %f2352;
	fma.rn.f32 	%f2433, %f2376, %f2385, %f2353;
	fma.rn.f32 	%f2434, %f2376, %f2386, %f2354;
	fma.rn.f32 	%f2435, %f2377, %f2379, %f2355;
	fma.rn.f32 	%f2436, %f2377, %f2380, %f2356;
	fma.rn.f32 	%f2437, %f2377, %f2381, %f2357;
	fma.rn.f32 	%f2438, %f2377, %f2382, %f2358;
	fma.rn.f32 	%f2439, %f2377, %f2383, %f2359;
	fma.rn.f32 	%f2440, %f2377, %f2384, %f2360;
	fma.rn.f32 	%f2441, %f2377, %f2385, %f2361;
	fma.rn.f32 	%f2442, %f2377, %f2386, %f2362;
	fma.rn.f32 	%f2443, %f2378, %f2379, %f2363;
	fma.rn.f32 	%f2444, %f2378, %f2380, %f2364;
	fma.rn.f32 	%f2445, %f2378, %f2381, %f2365;
	fma.rn.f32 	%f2446, %f2378, %f2382, %f2366;
	fma.rn.f32 	%f2447, %f2378, %f2383, %f2367;
	fma.rn.f32 	%f2448, %f2378, %f2384, %f2368;
	fma.rn.f32 	%f2449, %f2378, %f2385, %f2369;
	fma.rn.f32 	%f2450, %f2378, %f2386, %f2370;
	ld.shared.f32 	%f2451, [%r512+112];
	ld.shared.f32 	%f2452, [%r512+240];
	ld.shared.f32 	%f2453, [%r512+368];
	ld.shared.f32 	%f2454, [%r512+496];
	ld.shared.f32 	%f2455, [%r512+624];
	ld.shared.f32 	%f2456, [%r512+752];
	ld.shared.f32 	%f2457, [%r512+880];
	ld.shared.f32 	%f2458, [%r512+1008];
	ld.shared.f32 	%f2459, [%r516+7168];
	ld.shared.f32 	%f2460, [%r516+7172];
	ld.shared.f32 	%f2461, [%r516+7176];
	ld.shared.f32 	%f2462, [%r516+7180];
	ld.shared.f32 	%f2463, [%r516+7184];
	ld.shared.f32 	%f2464, [%r516+7188];
	ld.shared.f32 	%f2465, [%r516+7192];
	ld.shared.f32 	%f2466, [%r516+7196];
	fma.rn.f32 	%f2467, %f2451, %f2459, %f2387;
	fma.rn.f32 	%f2468, %f2451, %f2460, %f2388;
	fma.rn.f32 	%f2469, %f2451, %f2461, %f2389;
	fma.rn.f32 	%f2470, %f2451, %f2462, %f2390;
	fma.rn.f32 	%f2471, %f2451, %f2463, %f2391;
	fma.rn.f32 	%f2472, %f2451, %f2464, %f2392;
	fma.rn.f32 	%f2473, %f2451, %f2465, %f2393;
	fma.rn.f32 	%f2474, %f2451, %f2466, %f2394;
	fma.rn.f32 	%f2475, %f2452, %f2459, %f2395;
	fma.rn.f32 	%f2476, %f2452, %f2460, %f2396;
	fma.rn.f32 	%f2477, %f2452, %f2461, %f2397;
	fma.rn.f32 	%f2478, %f2452, %f2462, %f2398;
	fma.rn.f32 	%f2479, %f2452, %f2463, %f2399;
	fma.rn.f32 	%f2480, %f2452, %f2464, %f2400;
	fma.rn.f32 	%f2481, %f2452, %f2465, %f2401;
	fma.rn.f32 	%f2482, %f2452, %f2466, %f2402;
	fma.rn.f32 	%f2483, %f2453, %f2459, %f2403;
	fma.rn.f32 	%f2484, %f2453, %f2460, %f2404;
	fma.rn.f32 	%f2485, %f2453, %f2461, %f2405;
	fma.rn.f32 	%f2486, %f2453, %f2462, %f2406;
	fma.rn.f32 	%f2487, %f2453, %f2463, %f2407;
	fma.rn.f32 	%f2488, %f2453, %f2464, %f2408;
	fma.rn.f32 	%f2489, %f2453, %f2465, %f2409;
	fma.rn.f32 	%f2490, %f2453, %f2466, %f2410;
	fma.rn.f32 	%f2491, %f2454, %f2459, %f2411;
	fma.rn.f32 	%f2492, %f2454, %f2460, %f2412;
	fma.rn.f32 	%f2493, %f2454, %f2461, %f2413;
	fma.rn.f32 	%f2494, %f2454, %f2462, %f2414;
	fma.rn.f32 	%f2495, %f2454, %f2463, %f2415;
	fma.rn.f32 	%f2496, %f2454, %f2464, %f2416;
	fma.rn.f32 	%f2497, %f2454, %f2465, %f2417;
	fma.rn.f32 	%f2498, %f2454, %f2466, %f2418;
	fma.rn.f32 	%f2499, %f2455, %f2459, %f2419;
	fma.rn.f32 	%f2500, %f2455, %f2460, %f2420;
	fma.rn.f32 	%f2501, %f2455, %f2461, %f2421;
	fma.rn.f32 	%f2502, %f2455, %f2462, %f2422;
	fma.rn.f32 	%f2503, %f2455, %f2463, %f2423;
	fma.rn.f32 	%f2504, %f2455, %f2464, %f2424;
	fma.rn.f32 	%f2505, %f2455, %f2465, %f2425;
	fma.rn.f32 	%f2506, %f2455, %f2466, %f2426;
	fma.rn.f32 	%f2507, %f2456, %f2459, %f2427;
	fma.rn.f32 	%f2508, %f2456, %f2460, %f2428;
	fma.rn.f32 	%f2509, %f2456, %f2461, %f2429;
	fma.rn.f32 	%f2510, %f2456, %f2462, %f2430;
	fma.rn.f32 	%f2511, %f2456, %f2463, %f2431;
	fma.rn.f32 	%f2512, %f2456, %f2464, %f2432;
	fma.rn.f32 	%f2513, %f2456, %f2465, %f2433;
	fma.rn.f32 	%f2514, %f2456, %f2466, %f2434;
	fma.rn.f32 	%f2515, %f2457, %f2459, %f2435;
	fma.rn.f32 	%f2516, %f2457, %f2460, %f2436;
	fma.rn.f32 	%f2517, %f2457, %f2461, %f2437;
	fma.rn.f32 	%f2518, %f2457, %f2462, %f2438;
	fma.rn.f32 	%f2519, %f2457, %f2463, %f2439;
	fma.rn.f32 	%f2520, %f2457, %f2464, %f2440;
	fma.rn.f32 	%f2521, %f2457, %f2465, %f2441;
	fma.rn.f32 	%f2522, %f2457, %f2466, %f2442;
	fma.rn.f32 	%f2523, %f2458, %f2459, %f2443;
	fma.rn.f32 	%f2524, %f2458, %f2460, %f2444;
	fma.rn.f32 	%f2525, %f2458, %f2461, %f2445;
	fma.rn.f32 	%f2526, %f2458, %f2462, %f2446;
	fma.rn.f32 	%f2527, %f2458, %f2463, %f2447;
	fma.rn.f32 	%f2528, %f2458, %f2464, %f2448;
	fma.rn.f32 	%f2529, %f2458, %f2465, %f2449;
	fma.rn.f32 	%f2530, %f2458, %f2466, %f2450;
	ld.shared.f32 	%f2531, [%r512+116];
	ld.shared.f32 	%f2532, [%r512+244];
	ld.shared.f32 	%f2533, [%r512+372];
	ld.shared.f32 	%f2534, [%r512+500];
	ld.shared.f32 	%f2535, [%r512+628];
	ld.shared.f32 	%f2536, [%r512+756];
	ld.shared.f32 	%f2537, [%r512+884];
	ld.shared.f32 	%f2538, [%r512+1012];
	ld.shared.f32 	%f2539, [%r516+7424];
	ld.shared.f32 	%f2540, [%r516+7428];
	ld.shared.f32 	%f2541, [%r516+7432];
	ld.shared.f32 	%f2542, [%r516+7436];
	ld.shared.f32 	%f2543, [%r516+7440];
	ld.shared.f32 	%f2544, [%r516+7444];
	ld.shared.f32 	%f2545, [%r516+7448];
	ld.shared.f32 	%f2546, [%r516+7452];
	fma.rn.f32 	%f2547, %f2531, %f2539, %f2467;
	fma.rn.f32 	%f2548, %f2531, %f2540, %f2468;
	fma.rn.f32 	%f2549, %f2531, %f2541, %f2469;
	fma.rn.f32 	%f2550, %f2531, %f2542, %f2470;
	fma.rn.f32 	%f2551, %f2531, %f2543, %f2471;
	fma.rn.f32 	%f2552, %f2531, %f2544, %f2472;
	fma.rn.f32 	%f2553, %f2531, %f2545, %f2473;
	fma.rn.f32 	%f2554, %f2531, %f2546, %f2474;
	fma.rn.f32 	%f2555, %f2532, %f2539, %f2475;
	fma.rn.f32 	%f2556, %f2532, %f2540, %f2476;
	fma.rn.f32 	%f2557, %f2532, %f2541, %f2477;
	fma.rn.f32 	%f2558, %f2532, %f2542, %f2478;
	fma.rn.f32 	%f2559, %f2532, %f2543, %f2479;
	fma.rn.f32 	%f2560, %f2532, %f2544, %f2480;
	fma.rn.f32 	%f2561, %f2532, %f2545, %f2481;
	fma.rn.f32 	%f2562, %f2532, %f2546, %f2482;
	fma.rn.f32 	%f2563, %f2533, %f2539, %f2483;
	fma.rn.f32 	%f2564, %f2533, %f2540, %f2484;
	fma.rn.f32 	%f2565, %f2533, %f2541, %f2485;
	fma.rn.f32 	%f2566, %f2533, %f2542, %f2486;
	fma.rn.f32 	%f2567, %f2533, %f2543, %f2487;
	fma.rn.f32 	%f2568, %f2533, %f2544, %f2488;
	fma.rn.f32 	%f2569, %f2533, %f2545, %f2489;
	fma.rn.f32 	%f2570, %f2533, %f2546, %f2490;
	fma.rn.f32 	%f2571, %f2534, %f2539, %f2491;
	fma.rn.f32 	%f2572, %f2534, %f2540, %f2492;
	fma.rn.f32 	%f2573, %f2534, %f2541, %f2493;
	fma.rn.f32 	%f2574, %f2534, %f2542, %f2494;
	fma.rn.f32 	%f2575, %f2534, %f2543, %f2495;
	fma.rn.f32 	%f2576, %f2534, %f2544, %f2496;
	fma.rn.f32 	%f2577, %f2534, %f2545, %f2497;
	fma.rn.f32 	%f2578, %f2534, %f2546, %f2498;
	fma.rn.f32 	%f2579, %f2535, %f2539, %f2499;
	fma.rn.f32 	%f2580, %f2535, %f2540, %f2500;
	fma.rn.f32 	%f2581, %f2535, %f2541, %f2501;
	fma.rn.f32 	%f2582, %f2535, %f2542, %f2502;
	fma.rn.f32 	%f2583, %f2535, %f2543, %f2503;
	fma.rn.f32 	%f2584, %f2535, %f2544, %f2504;
	fma.rn.f32 	%f2585, %f2535, %f2545, %f2505;
	fma.rn.f32 	%f2586, %f2535, %f2546, %f2506;
	fma.rn.f32 	%f2587, %f2536, %f2539, %f2507;
	fma.rn.f32 	%f2588, %f2536, %f2540, %f2508;
	fma.rn.f32 	%f2589, %f2536, %f2541, %f2509;
	fma.rn.f32 	%f2590, %f2536, %f2542, %f2510;
	fma.rn.f32 	%f2591, %f2536, %f2543, %f2511;
	fma.rn.f32 	%f2592, %f2536, %f2544, %f2512;
	fma.rn.f32 	%f2593, %f2536, %f2545, %f2513;
	fma.rn.f32 	%f2594, %f2536, %f2546, %f2514;
	fma.rn.f32 	%f2595, %f2537, %f2539, %f2515;
	fma.rn.f32 	%f2596, %f2537, %f2540, %f2516;
	fma.rn.f32 	%f2597, %f2537, %f2541, %f2517;
	fma.rn.f32 	%f2598, %f2537, %f2542, %f2518;
	fma.rn.f32 	%f2599, %f2537, %f2543, %f2519;
	fma.rn.f32 	%f2600, %f2537, %f2544, %f2520;
	fma.rn.f32 	%f2601, %f2537, %f2545, %f2521;
	fma.rn.f32 	%f2602, %f2537, %f2546, %f2522;
	fma.rn.f32 	%f2603, %f2538, %f2539, %f2523;
	fma.rn.f32 	%f2604, %f2538, %f2540, %f2524;
	fma.rn.f32 	%f2605, %f2538, %f2541, %f2525;
	fma.rn.f32 	%f2606, %f2538, %f2542, %f2526;
	fma.rn.f32 	%f2607, %f2538, %f2543, %f2527;
	fma.rn.f32 	%f2608, %f2538, %f2544, %f2528;
	fma.rn.f32 	%f2609, %f2538, %f2545, %f2529;
	fma.rn.f32 	%f2610, %f2538, %f2546, %f2530;
	ld.shared.f32 	%f2611, [%r512+120];
	ld.shared.f32 	%f2612, [%r512+248];
	ld.shared.f32 	%f2613, [%r512+376];
	ld.shared.f32 	%f2614, [%r512+504];
	ld.shared.f32 	%f2615, [%r512+632];
	ld.shared.f32 	%f2616, [%r512+760];
	ld.shared.f32 	%f2617, [%r512+888];
	ld.shared.f32 	%f2618, [%r512+1016];
	ld.shared.f32 	%f2619, [%r516+7680];
	ld.shared.f32 	%f2620, [%r516+7684];
	ld.shared.f32 	%f2621, [%r516+7688];
	ld.shared.f32 	%f2622, [%r516+7692];
	ld.shared.f32 	%f2623, [%r516+7696];
	ld.shared.f32 	%f2624, [%r516+7700];
	ld.shared.f32 	%f2625, [%r516+7704];
	ld.shared.f32 	%f2626, [%r516+7708];
	fma.rn.f32 	%f2627, %f2611, %f2619, %f2547;
	fma.rn.f32 	%f2628, %f2611, %f2620, %f2548;
	fma.rn.f32 	%f2629, %f2611, %f2621, %f2549;
	fma.rn.f32 	%f2630, %f2611, %f2622, %f2550;
	fma.rn.f32 	%f2631, %f2611, %f2623, %f2551;
	fma.rn.f32 	%f2632, %f2611, %f2624, %f2552;
	fma.rn.f32 	%f2633, %f2611, %f2625, %f2553;
	fma.rn.f32 	%f2634, %f2611, %f2626, %f2554;
	fma.rn.f32 	%f2635, %f2612, %f2619, %f2555;
	fma.rn.f32 	%f2636, %f2612, %f2620, %f2556;
	fma.rn.f32 	%f2637, %f2612, %f2621, %f2557;
	fma.rn.f32 	%f2638, %f2612, %f2622, %f2558;
	fma.rn.f32 	%f2639, %f2612, %f2623, %f2559;
	fma.rn.f32 	%f2640, %f2612, %f2624, %f2560;
	fma.rn.f32 	%f2641, %f2612, %f2625, %f2561;
	fma.rn.f32 	%f2642, %f2612, %f2626, %f2562;
	fma.rn.f32 	%f2643, %f2613, %f2619, %f2563;
	fma.rn.f32 	%f2644, %f2613, %f2620, %f2564;
	fma.rn.f32 	%f2645, %f2613, %f2621, %f2565;
	fma.rn.f32 	%f2646, %f2613, %f2622, %f2566;
	fma.rn.f32 	%f2647, %f2613, %f2623, %f2567;
	fma.rn.f32 	%f2648, %f2613, %f2624, %f2568;
	fma.rn.f32 	%f2649, %f2613, %f2625, %f2569;
	fma.rn.f32 	%f2650, %f2613, %f2626, %f2570;
	fma.rn.f32 	%f2651, %f2614, %f2619, %f2571;
	fma.rn.f32 	%f2652, %f2614, %f2620, %f2572;
	fma.rn.f32 	%f2653, %f2614, %f2621, %f2573;
	fma.rn.f32 	%f2654, %f2614, %f2622, %f2574;
	fma.rn.f32 	%f2655, %f2614, %f2623, %f2575;
	fma.rn.f32 	%f2656, %f2614, %f2624, %f2576;
	fma.rn.f32 	%f2657, %f2614, %f2625, %f2577;
	fma.rn.f32 	%f2658, %f2614, %f2626, %f2578;
	fma.rn.f32 	%f2659, %f2615, %f2619, %f2579;
	fma.rn.f32 	%f2660, %f2615, %f2620, %f2580;
	fma.rn.f32 	%f2661, %f2615, %f2621, %f2581;
	fma.rn.f32 	%f2662, %f2615, %f2622, %f2582;
	fma.rn.f32 	%f2663, %f2615, %f2623, %f2583;
	fma.rn.f32 	%f2664, %f2615, %f2624, %f2584;
	fma.rn.f32 	%f2665, %f2615, %f2625, %f2585;
	fma.rn.f32 	%f2666, %f2615, %f2626, %f2586;
	fma.rn.f32 	%f2667, %f2616, %f2619, %f2587;
	fma.rn.f32 	%f2668, %f2616, %f2620, %f2588;
	fma.rn.f32 	%f2669, %f2616, %f2621, %f2589;
	fma.rn.f32 	%f2670, %f2616, %f2622, %f2590;
	fma.rn.f32 	%f2671, %f2616, %f2623, %f2591;
	fma.rn.f32 	%f2672, %f2616, %f2624, %f2592;
	fma.rn.f32 	%f2673, %f2616, %f2625, %f2593;
	fma.rn.f32 	%f2674, %f2616, %f2626, %f2594;
	fma.rn.f32 	%f2675, %f2617, %f2619, %f2595;
	fma.rn.f32 	%f2676, %f2617, %f2620, %f2596;
	fma.rn.f32 	%f2677, %f2617, %f2621, %f2597;
	fma.rn.f32 	%f2678, %f2617, %f2622, %f2598;
	fma.rn.f32 	%f2679, %f2617, %f2623, %f2599;
	fma.rn.f32 	%f2680, %f2617, %f2624, %f2600;
	fma.rn.f32 	%f2681, %f2617, %f2625, %f2601;
	fma.rn.f32 	%f2682, %f2617, %f2626, %f2602;
	fma.rn.f32 	%f2683, %f2618, %f2619, %f2603;
	fma.rn.f32 	%f2684, %f2618, %f2620, %f2604;
	fma.rn.f32 	%f2685, %f2618, %f2621, %f2605;
	fma.rn.f32 	%f2686, %f2618, %f2622, %f2606;
	fma.rn.f32 	%f2687, %f2618, %f2623, %f2607;
	fma.rn.f32 	%f2688, %f2618, %f2624, %f2608;
	fma.rn.f32 	%f2689, %f2618, %f2625, %f2609;
	fma.rn.f32 	%f2690, %f2618, %f2626, %f2610;
	ld.shared.f32 	%f2691, [%r512+124];
	ld.shared.f32 	%f2692, [%r512+252];
	ld.shared.f32 	%f2693, [%r512+380];
	ld.shared.f32 	%f2694, [%r512+508];
	ld.shared.f32 	%f2695, [%r512+636];
	ld.shared.f32 	%f2696, [%r512+764];
	ld.shared.f32 	%f2697, [%r512+892];
	ld.shared.f32 	%f2698, [%r512+1020];
	ld.shared.f32 	%f2699, [%r516+7936];
	ld.shared.f32 	%f2700, [%r516+7940];
	ld.shared.f32 	%f2701, [%r516+7944];
	ld.shared.f32 	%f2702, [%r516+7948];
	ld.shared.f32 	%f2703, [%r516+7952];
	ld.shared.f32 	%f2704, [%r516+7956];
	ld.shared.f32 	%f2705, [%r516+7960];
	ld.shared.f32 	%f2706, [%r516+7964];
	fma.rn.f32 	%f2754, %f2691, %f2699, %f2627;
	fma.rn.f32 	%f2753, %f2691, %f2700, %f2628;
	fma.rn.f32 	%f2752, %f2691, %f2701, %f2629;
	fma.rn.f32 	%f2751, %f2691, %f2702, %f2630;
	fma.rn.f32 	%f2750, %f2691, %f2703, %f2631;
	fma.rn.f32 	%f2749, %f2691, %f2704, %f2632;
	fma.rn.f32 	%f2748, %f2691, %f2705, %f2633;
	fma.rn.f32 	%f2747, %f2691, %f2706, %f2634;
	fma.rn.f32 	%f2746, %f2692, %f2699, %f2635;
	fma.rn.f32 	%f2745, %f2692, %f2700, %f2636;
	fma.rn.f32 	%f2744, %f2692, %f2701, %f2637;
	fma.rn.f32 	%f2743, %f2692, %f2702, %f2638;
	fma.rn.f32 	%f2742, %f2692, %f2703, %f2639;
	fma.rn.f32 	%f2741, %f2692, %f2704, %f2640;
	fma.rn.f32 	%f2740, %f2692, %f2705, %f2641;
	fma.rn.f32 	%f2739, %f2692, %f2706, %f2642;
	fma.rn.f32 	%f2738, %f2693, %f2699, %f2643;
	fma.rn.f32 	%f2737, %f2693, %f2700, %f2644;
	fma.rn.f32 	%f2736, %f2693, %f2701, %f2645;
	fma.rn.f32 	%f2735, %f2693, %f2702, %f2646;
	fma.rn.f32 	%f2734, %f2693, %f2703, %f2647;
	fma.rn.f32 	%f2733, %f2693, %f2704, %f2648;
	fma.rn.f32 	%f2732, %f2693, %f2705, %f2649;
	fma.rn.f32 	%f2731, %f2693, %f2706, %f2650;
	fma.rn.f32 	%f2730, %f2694, %f2699, %f2651;
	fma.rn.f32 	%f2729, %f2694, %f2700, %f2652;
	fma.rn.f32 	%f2728, %f2694, %f2701, %f2653;
	fma.rn.f32 	%f2727, %f2694, %f2702, %f2654;
	fma.rn.f32 	%f2726, %f2694, %f2703, %f2655;
	fma.rn.f32 	%f2725, %f2694, %f2704, %f2656;
	fma.rn.f32 	%f2724, %f2694, %f2705, %f2657;
	fma.rn.f32 	%f2723, %f2694, %f2706, %f2658;
	fma.rn.f32 	%f2722, %f2695, %f2699, %f2659;
	fma.rn.f32 	%f2721, %f2695, %f2700, %f2660;
	fma.rn.f32 	%f2720, %f2695, %f2701, %f2661;
	fma.rn.f32 	%f2719, %f2695, %f2702, %f2662;
	fma.rn.f32 	%f2718, %f2695, %f2703, %f2663;
	fma.rn.f32 	%f2717, %f2695, %f2704, %f2664;
	fma.rn.f32 	%f2716, %f2695, %f2705, %f2665;
	fma.rn.f32 	%f2715, %f2695, %f2706, %f2666;
	fma.rn.f32 	%f2714, %f2696, %f2699, %f2667;
	fma.rn.f32 	%f2713, %f2696, %f2700, %f2668;
	fma.rn.f32 	%f2712, %f2696, %f2701, %f2669;
	fma.rn.f32 	%f2711, %f2696, %f2702, %f2670;
	fma.rn.f32 	%f2710, %f2696, %f2703, %f2671;
	fma.rn.f32 	%f2709, %f2696, %f2704, %f2672;
	fma.rn.f32 	%f2708, %f2696, %f2705, %f2673;
	fma.rn.f32 	%f2707, %f2696, %f2706, %f2674;
	fma.rn.f32 	%f2755, %f2697, %f2699, %f2675;
	fma.rn.f32 	%f2756, %f2697, %f2700, %f2676;
	fma.rn.f32 	%f2757, %f2697, %f2701, %f2677;
	fma.rn.f32 	%f2758, %f2697, %f2702, %f2678;
	fma.rn.f32 	%f2759, %f2697, %f2703, %f2679;
	fma.rn.f32 	%f2760, %f2697, %f2704, %f2680;
	fma.rn.f32 	%f2761, %f2697, %f2705, %f2681;
	fma.rn.f32 	%f2762, %f2697, %f2706, %f2682;
	fma.rn.f32 	%f2763, %f2698, %f2699, %f2683;
	fma.rn.f32 	%f2764, %f2698, %f2700, %f2684;
	fma.rn.f32 	%f2765, %f2698, %f2701, %f2685;
	fma.rn.f32 	%f2766, %f2698, %f2702, %f2686;
	fma.rn.f32 	%f2767, %f2698, %f2703, %f2687;
	fma.rn.f32 	%f2768, %f2698, %f2704, %f2688;
	fma.rn.f32 	%f2769, %f2698, %f2705, %f2689;
	fma.rn.f32 	%f2770, %f2698, %f2706, %f2690;
	bar.sync 	0;
	add.s32 	%r713, %r713, 1;
	add.s32 	%r517, %r632, 31;
	shr.u32 	%r518, %r517, 5;
	setp.eq.s32 	%p52, %r713, %r518;
	@%p52 bra 	$L__BB0_55;
	bra.uni 	$L__BB0_2;
$L__BB0_55:
	ld.param.u32 	%r649, [_Z28matrix_multiplication_kernelPKfS0_Pfiii_param_5];
	ld.param.u32 	%r544, [_Z28matrix_multiplication_kernelPKfS0_Pfiii_param_3];
	mov.u32 	%r519, %ctaid.y;
	shl.b32 	%r520, %r519, 6;
	mov.u32 	%r521, %tid.y;
	shl.b32 	%r522, %r521, 3;
	add.s32 	%r2, %r520, %r522;
	mov.u32 	%r523, %ctaid.x;
	shl.b32 	%r524, %r523, 6;
	mov.u32 	%r525, %tid.x;
	shl.b32 	%r526, %r525, 3;
	add.s32 	%r527, %r524, %r526;
	setp.lt.s32 	%p53, %r2, %r544;
	mul.lo.s32 	%r4, %r2, %r649;
	setp.lt.s32 	%p54, %r527, %r649;
	and.pred  	%p55, %p53, %p54;
	@%p55 bra 	$L__BB0_56;
	bra.uni 	$L__BB0_57;
$L__BB0_56:
	ld.param.u64 	%rd122, [_Z28matrix_multiplication_kernelPKfS0_Pfiii_param_2];
	add.s32 	%r528, %r527, %r4;
	cvta.to.global.u64 	%rd62, %rd122;
	mul.wide.s32 	%rd63, %r528, 4;
	add.s64 	%rd64, %rd62, %rd63;
	st.global.f32 	[%rd64], %f2754;
$L__BB0_57:
	ld.param.u32 	%r650, [_Z28matrix_multiplication_kernelPKfS0_Pfiii_param_5];
	ld.param.u32 	%r545, [_Z28matrix_multiplication_kernelPKfS0_Pfiii_param_3];
	ld.param.u64 	%rd123, [_Z28matrix_multiplication_kernelPKfS0_Pfiii_param_2];
	setp.ge.s32 	%p56, %r2, %r545;
	add.s32 	%r12, %r527, 1;
	setp.ge.s32 	%p57, %r12, %r650;
	cvt.s64.s32 	%rd65, %r4;
	cvt.s64.s32 	%rd1, %r527;
	add.s64 	%rd66, %rd1, %rd65;
	cvta.to.global.u64 	%rd67, %rd123;
	shl.b64 	%rd68, %rd66, 2;
	add.s64 	%rd2, %rd67, %rd68;
	or.pred  	%p58, %p56, %p57;
	@%p58 bra 	$L__BB0_59;
	st.global.f32 	[%rd2+4], %f2753;
$L__BB0_59:
	ld.param.u32 	%r651, [_Z28matrix_multiplication_kernelPKfS0_Pfiii_param_5];
	ld.param.u32 	%r546, [_Z28matrix_multiplication_kernelPKfS0_Pfiii_param_3];
	setp.ge.s32 	%p59, %r2, %r546;
	add.s32 	%r13, %r527, 2;
	setp.ge.s32 	%p60, %r13, %r651;
	or.pred  	%p61, %p59, %p60;
	@%p61 bra 	$L__BB0_61;
	st.global.f32 	[%rd2+8], %f2752;
$L__BB0_61:
	ld.param.u32 	%r652, [_Z28matrix_multiplication_kernelPKfS0_Pfiii_param_5];
	ld.param.u32 	%r547, [_Z28matrix_multiplication_kernelPKfS0_Pfiii_param_3];
	setp.ge.s32 	%p62, %r2, %r547;
	add.s32 	%r14, %r527, 3;
	setp.ge.s32 	%p63, %r14, %r652;
	or.pred  	%p64, %p62, %p63;
	@%p64 bra 	$L__BB0_63;
	st.global.f32 	[%rd2+12], %f2751;
$L__BB0_63:
	ld.param.u32 	%r653, [_Z28matrix_multiplication_kernelPKfS0_Pfiii_param_5];
	ld.param.u32 	%r548, [_Z28matrix_multiplication_kernelPKfS0_Pfiii_param_3];
	setp.ge.s32 	%p65, %r2, %r548;
	add.s32 	%r15, %r527, 4;
	setp.ge.s32 	%p66, %r15, %r653;
	or.pred  	%p67, %p65, %p66;
	@%p67 bra 	$L__BB0_65;
	st.global.f32 	[%rd2+16], %f2750;
$L__BB0_65:
	ld.param.u32 	%r654, [_Z28matrix_multiplication_kernelPKfS0_Pfiii_param_5];
	ld.param.u32 	%r549, [_Z28matrix_multiplication_kernelPKfS0_Pfiii_param_3];
	setp.ge.s32 	%p68, %r2, %r549;
	add.s32 	%r16, %r527, 5;
	setp.ge.s32 	%p69, %r16, %r654;
	or.pred  	%p70, %p68, %p69;
	@%p70 bra 	$L__BB0_67;
	st.global.f32 	[%rd2+20], %f2749;
$L__BB0_67:
	ld.param.u32 	%r655, [_Z28matrix_multiplication_kernelPKfS0_Pfiii_param_5];
	ld.param.u32 	%r550, [_Z28matrix_multiplication_kernelPKfS0_Pfiii_param_3];
	setp.ge.s32 	%p71, %r2, %r550;
	add.s32 	%r17, %r527, 6;
	setp.ge.s32 	%p72, %r17, %r655;
	or.pred  	%p73, %p71, %p72;
	@%p73 bra 	$L__BB0_69;
	st.global.f32 	[%rd2+24], %f2748;
$L__BB0_69:
	ld.param.u32 	%r656, [_Z28matrix_multiplication_kernelPKfS0_Pfiii_param_5];
	ld.param.u32 	%r551, [_Z28matrix_multiplication_kernelPKfS0_Pfiii_param_3];
	setp.ge.s32 	%p74, %r2, %r551;
	add.s32 	%r18, %r527, 7;
	setp.ge.s32 	%p75, %r18, %r656;
	or.pred  	%p76, %p74, %p75;
	@%p76 bra 	$L__BB0_71;
	st.global.f32 	[%rd2+28], %f2747;
$L__BB0_71:
	ld.param.u32 	%r657, [_Z28matrix_multiplication_kernelPKfS0_Pfiii_param_5];
	ld.param.u32 	%r552, [_Z28matrix_multiplication_kernelPKfS0_Pfiii_param_3];
	setp.ge.s32 	%p77, %r527, %r657;
	add.s32 	%r19, %r2, 1;
	setp.ge.s32 	%p78, %r19, %r552;
	add.s32 	%r20, %r4, %r657;
	or.pred  	%p79, %p78, %p77;
	@%p79 bra 	$L__BB0_73;
	ld.param.u64 	%rd124, [_Z28matrix_multiplication_kernelPKfS0_Pfiii_param_2];
	add.s32 	%r529, %r527, %r20;
	cvta.to.global.u64 	%rd69, %rd124;
	mul.wide.s32 	%rd70, %r529, 4;
	add.s64 	%rd71, %rd69, %rd70;
	st.global.f32 	[%rd71], %f2746;
$L__BB0_73:
	ld.param.u32 	%r658, [_Z28matrix_multiplication_kernelPKfS0_Pfiii_param_5];
	ld.param.u32 	%r553, [_Z28matrix_multiplication_kernelPKfS0_Pfiii_param_3];
	ld.param.u64 	%rd125, [_Z28matrix_multiplication_kernelPKfS0_Pfiii_param_2];
	setp.ge.s32 	%p80, %r19, %r553;
	setp.ge.s32 	%p81, %r12, %r658;
	cvt.s64.s32 	%rd72, %r20;
	add.s64 	%rd73, %rd1, %rd72;
	cvta.to.global.u64 	%rd74, %rd125;
	shl.b64 	%rd75, %rd73, 2;
	add.s64 	%rd3, %rd74, %rd75;
	or.pred  	%p82, %p80, %p81;
	@%p82 bra 	$L__BB0_75;
	st.global.f32 	[%rd3+4], %f2745;
$L__BB0_75:
	ld.param.u32 	%r659, [_Z28matrix_multiplication_kernelPKfS0_Pfiii_param_5];
	ld.param.u32 	%r554, [_Z28matrix_multiplication_kernelPKfS0_Pfiii_param_3];
	setp.ge.s32 	%p83, %r19, %r554;
	setp.ge.s32 	%p84, %r13, %r659;
	or.pred  	%p85, %p83, %p84;
	@%p85 bra 	$L__BB0_77;
	st.global.f32 	[%rd3+8], %f2744;
$L__BB0_77:
	ld.param.u32 	%r660, [_Z28matrix_multiplication_kernelPKfS0_Pfiii_param_5];
	ld.param.u32 	%r555, [_Z28matrix_multiplication_kernelPKfS0_Pfiii_param_3];
	setp.ge.s32 	%p86, %r19, %r555;
	setp.ge.s32 	%p87, %r14, %r660;
	or.pred  	%p88, %p86, %p87;
	@%p88 bra 	$L__BB0_79;
	st.global.f32 	[%rd3+12], %f2743;
$L__BB0_79:
	ld.param.u32 	%r661, [_Z28matrix_multiplication_kernelPKfS0_Pfiii_param_5];
	ld.param.u32 	%r556, [_Z28matrix_multiplication_kernelPKfS0_Pfiii_param_3];
	setp.ge.s32 	%p89, %r19, %r556;
	setp.ge.s32 	%p90, %r15, %r661;
	or.pred  	%p91, %p89, %p90;
	@%p91 bra 	$L__BB0_81;
	st.global.f32 	[%rd3+16], %f2742;
$L__BB0_81:
	ld.param.u32 	%r662, [_Z28matrix_multiplication_kernelPKfS0_Pfiii_param_5];
	ld.param.u32 	%r557, [_Z28matrix_multiplication_kernelPKfS0_Pfiii_param_3];
	setp.ge.s32 	%p92, %r19, %r557;
	setp.ge.s32 	%p93, %r16, %r662;
	or.pred  	%p94, %p92, %p93;
	@%p94 bra 	$L__BB0_83;
	st.global.f32 	[%rd3+20], %f2741;
$L__BB0_83:
	ld.param.u32 	%r663, [_Z28matrix_multiplication_kernelPKfS0_Pfiii_param_5];
	ld.param.u32 	%r558, [_Z28matrix_multiplication_kernelPKfS0_Pfiii_param_3];
	setp.ge.s32 	%p95, %r19, %r558;
	setp.ge.s32 	%p96, %r17, %r663;
	or.pred  	%p97, %p95, %p96;
	@%p97 bra 	$L__BB0_85;
	st.global.f32 	[%rd3+24], %f2740;
$L__BB0_85:
	ld.param.u32 	%r664, [_Z28matrix_multiplication_kernelPKfS0_Pfiii_param_5];
	ld.param.u32 	%r559, [_Z28matrix_multiplication_kernelPKfS0_Pfiii_param_3];
	setp.ge.s32 	%p98, %r19, %r559;
	setp.ge.s32 	%p99, %r18, %r664;
	or.pred  	%p100, %p98, %p99;
	@%p100 bra 	$L__BB0_87;
	st.global.f32 	[%rd3+28], %f2739;
$L__BB0_87:
	ld.param.u32 	%r665, [_Z28matrix_multiplication_kernelPKfS0_Pfiii_param_5];
	ld.param.u32 	%r560, [_Z28matrix_multiplication_kernelPKfS0_Pfiii_param_3];
	ld.param.u64 	%rd126, [_Z28matrix_multiplication_kernelPKfS0_Pfiii_param_2];
	cvta.to.global.u64 	%rd4, %rd126;
	setp.ge.s32 	%p101, %r527, %r665;
	add.s32 	%r21, %r2, 2;
	setp.ge.s32 	%p102, %r21, %r560;
	add.s32 	%r22, %r20, %r665;
	or.pred  	%p103, %p102, %p101;
	@%p103 bra 	$L__BB0_89;
	add.s32 	%r530, %r527, %r22;
	mul.wide.s32 	%rd76, %r530, 4;
	add.s64 	%rd77, %rd4, %rd76;
	st.global.f32 	[%rd77], %f2738;
$L__BB0_89:
	ld.param.u32 	%r666, [_Z28matrix_multiplication_kernelPKfS0_Pfiii_param_5];
	ld.param.u32 	%r561, [_Z28matrix_multiplication_kernelPKfS0_Pfiii_param_3];
	setp.ge.s32 	%p104, %r21, %r561;
	setp.ge.s32 	%p105, %r12, %r666;
	cvt.s64.s32 	%rd78, %r22;
	add.s64 	%rd79, %rd1, %rd78;
	shl.b64 	%rd80, %rd79, 2;
	add.s64 	%rd5, %rd4, %rd80;
	or.pred  	%p106, %p104, %p105;
	@%p106 bra 	$L__BB0_91;
	st.global.f32 	[%rd5+4], %f2737;
$L__BB0_91:
	ld.param.u32 	%r667, [_Z28matrix_multiplication_kernelPKfS0_Pfiii_param_5];
	ld.param.u32 	%r562, [_Z28matrix_multiplication_kernelPKfS0_Pfiii_param_3];
	setp.ge.s32 	%p107, %r21, %r562;
	setp.ge.s32 	%p108, %r13, %r667;
	or.pred  	%p109, %p107, %p108;
	@%p109 bra 	$L__BB0_93;
	st.global.f32 	[%rd5+8], %f2736;
$L__BB0_93:
	ld.param.u32 	%r668, [_Z28matrix_multiplication_kernelPKfS0_Pfiii_param_5];
	ld.param.u32 	%r563, [_Z28matrix_multiplication_kernelPKfS0_Pfiii_param_3];
	setp.ge.s32 	%p110, %r21, %r563;
	setp.ge.s32 	%p111, %r14, %r668;
	or.pred  	%p112, %p110, %p111;
	@%p112 bra 	$L__BB0_95;
	st.global.f32 	[%rd5+12], %f2735;
$L__BB0_95:
	ld.param.u32 	%r669, [_Z28matrix_multiplication_kernelPKfS0_Pfiii_param_5];
	ld.param.u32 	%r564, [_Z28matrix_multiplication_kernelPKfS0_Pfiii_param_3];
	setp.ge.s32 	%p113, %r21, %r564;
	setp.ge.s32 	%p114, %r15, %r669;
	or.pred  	%p115, %p113, %p114;
	@%p115 bra 	$L__BB0_97;
	st.global.f32 	[%rd5+16], %f2734;
$L__BB0_97:
	ld.param.u32 	%r670, [_Z28matrix_multiplication_kernelPKfS0_Pfiii_param_5];
	ld.param.u32 	%r565, [_Z28matrix_multiplication_kernelPKfS0_Pfiii_param_3];
	setp.ge.s32 	%p116, %r21, %r565;
	setp.ge.s32 	%p117, %r16, %r670;
	or.pred  	%p118, %p116, %p117;
	@%p118 bra 	$L__BB0_99;
	st.global.f32 	[%rd5+20], %f2733;
$L__BB0_99:
	ld.param.u32 	%r671, [_Z28matrix_multiplication_kernelPKfS0_Pfiii_param_5];
	ld.param.u32 	%r566, [_Z28matrix_multiplication_kernelPKfS0_Pfiii_param_3];
	setp.ge.s32 	%p119, %r21, %r566;
	setp.ge.s32 	%p120, %r17, %r671;
	or.pred  	%p121, %p119, %p120;
	@%p121 bra 	$L__BB0_101;
	st.global.f32 	[%rd5+24], %f2732;
$L__BB0_101:
	ld.param.u32 	%r672, [_Z28matrix_multiplication_kernelPKfS0_Pfiii_param_5];
	ld.param.u32 	%r567, [_Z28matrix_multiplication_kernelPKfS0_Pfiii_param_3];
	setp.ge.s32 	%p122, %r21, %r567;
	setp.ge.s32 	%p123, %r18, %r672;
	or.pred  	%p124, %p122, %p123;
	@%p124 bra 	$L__BB0_103;
	st.global.f32 	[%rd5+28], %f2731;
$L__BB0_103:
	ld.param.u32 	%r673, [_Z28matrix_multiplication_kernelPKfS0_Pfiii_param_5];
	ld.param.u32 	%r568, [_Z28matrix_multiplication_kernelPKfS0_Pfiii_param_3];
	setp.ge.s32 	%p125, %r527, %r673;
	add.s32 	%r23, %r2, 3;
	setp.ge.s32 	%p126, %r23, %r568;
	add.s32 	%r24, %r22, %r673;
	or.pred  	%p127, %p126, %p125;
	@%p127 bra 	$L__BB0_105;
	add.s32 	%r531, %r527, %r24;
	mul.wide.s32 	%rd81, %r531, 4;
	add.s64 	%rd82, %rd4, %rd81;
	st.global.f32 	[%rd82], %f2730;
$L__BB0_105:
	ld.param.u32 	%r674, [_Z28matrix_multiplication_kernelPKfS0_Pfiii_param_5];
	ld.param.u32 	%r569, [_Z28matrix_multiplication_kernelPKfS0_Pfiii_param_3];
	setp.ge.s32 	%p128, %r23, %r569;
	setp.ge.s32 	%p129, %r12, %r674;
	cvt.s64.s32 	%rd83, %r24;
	add.s64 	%rd84, %rd1, %rd83;
	shl.b64 	%rd85, %rd84, 2;
	add.s64 	%rd6, %rd4, %rd85;
	or.pred  	%p130, %p128, %p129;
	@%p130 bra 	$L__BB0_107;
	st.global.f32 	[%rd6+4], %f2729;
$L__BB0_107:
	ld.param.u32 	%r675, [_Z28matrix_multiplication_kernelPKfS0_Pfiii_param_5];
	ld.param.u32 	%r570, [_Z28matrix_multiplication_kernelPKfS0_Pfiii_param_3];
	setp.ge.s32 	%p131, %r23, %r570;
	setp.ge.s32 	%p132, %r13, %r675;
	or.pred  	%p133, %p131, %p132;
	@%p133 bra 	$L__BB0_109;
	st.global.f32 	[%rd6+8], %f2728;
$L__BB0_109:
	ld.param.u32 	%r676, [_Z28matrix_multiplication_kernelPKfS0_Pfiii_param_5];
	ld.param.u32 	%r571, [_Z28matrix_multiplication_kernelPKfS0_Pfiii_param_3];
	setp.ge.s32 	%p134, %r23, %r571;
	setp.ge.s32 	%p135, %r14, %r676;
	or.pred  	%p136, %p134, %p135;
	@%p136 bra 	$L__BB0_111;
	st.global.f32 	[%rd6+12], %f2727;
$L__BB0_111:
	ld.param.u32 	%r677, [_Z28matrix_multiplication_kernelPKfS0_Pfiii_param_5];
	ld.param.u32 	%r572, [_Z28matrix_multiplication_kernelPKfS0_Pfiii_param_3];
	setp.ge.s32 	%p137, %r23, %r572;
	setp.ge.s32 	%p138, %r15, %r677;
	or.pred  	%p139, %p137, %p138;
	@%p139 bra 	$L__BB0_113;
	st.global.f32 	[%rd6+16], %f2726;
$L__BB0_113:
	ld.param.u32 	%r678, [_Z28matrix_multiplication_kernelPKfS0_Pfiii_param_5];
	ld.param.u32 	%r573, [_Z28matrix_multiplication_kernelPKfS0_Pfiii_param_3];
	setp.ge.s32 	%p140, %r23, %r573;
	setp.ge.s32 	%p141, %r16, %r678;
	or.pred  	%p142, %p140, %p141;
	@%p142 bra 	$L__BB0_115;
	st.global.f32 	[%rd6+20], %f2725;
$L__BB0_115:
	ld.param.u32 	%r679, [_Z28matrix_multiplication_kernelPKfS0_Pfiii_param_5];
	ld.param.u32 	%r574, [_Z28matrix_multiplication_kernelPKfS0_Pfiii_param_3];
	setp.ge.s32 	%p143, %r23, %r574;
	setp.ge.s32 	%p144, %r17, %r679;
	or.pred  	%p145, %p143, %p144;
	@%p145 bra 	$L__BB0_117;
	st.global.f32 	[%rd6+24], %f2724;
$L__BB0_117:
	ld.param.u32 	%r680, [_Z28matrix_multiplication_kernelPKfS0_Pfiii_param_5];
	ld.param.u32 	%r575, [_Z28matrix_multiplication_kernelPKfS0_Pfiii_param_3];
	setp.ge.s32 	%p146, %r23, %r575;
	setp.ge.s32 	%p147, %r18, %r680;
	or.pred  	%p148, %p146, %p147;
	@%p148 bra 	$L__BB0_119;
	st.global.f32 	[%rd6+28], %f2723;
$L__BB0_119:
	ld.param.u32 	%r681, [_Z28matrix_multiplication_kernelPKfS0_Pfiii_param_5];
	ld.param.u32 	%r576, [_Z28matrix_multiplication_kernelPKfS0_Pfiii_param_3];
	setp.ge.s32 	%p149, %r527, %r681;
	add.s32 	%r25, %r2, 4;
	setp.ge.s32 	%p150, %r25, %r576;
	add.s32 	%r26, %r24, %r681;
	or.pred  	%p151, %p150, %p149;
	@%p151 bra 	$L__BB0_121;
	add.s32 	%r532, %r527, %r26;
	mul.wide.s32 	%rd86, %r532, 4;
	add.s64 	%rd87, %rd4, %rd86;
	st.global.f32 	[%rd87], %f2722;
$L__BB0_121:
	ld.param.u32 	%r682, [_Z28matrix_multiplication_kernelPKfS0_Pfiii_param_5];
	ld.param.u32 	%r577, [_Z28matrix_multiplication_kernelPKfS0_Pfiii_param_3];
	setp.ge.s32 	%p152, %r25, %r577;
	setp.ge.s32 	%p153, %r12, %r682;
	cvt.s64.s32 	%rd88, %r26;
	add.s64 	%rd89, %rd1, %rd88;
	shl.b64 	%rd90, %rd89, 2;
	add.s64 	%rd7, %rd4, %rd90;
	or.pred  	%p154, %p152, %p153;
	@%p154 bra 	$L__BB0_123;
	st.global.f32 	[%rd7+4], %f2721;
$L__BB0_123:
	ld.param.u32 	%r683, [_Z28matrix_multiplication_kernelPKfS0_Pfiii_param_5];
	ld.param.u32 	%r578, [_Z28matrix_multiplication_kernelPKfS0_Pfiii_param_3];
	setp.ge.s32 	%p155, %r25, %r578;
	setp.ge.s32 	%p156, %r13, %r683;
	or.pred  	%p157, %p155, %p156;
	@%p157 bra 	$L__BB0_125;
	st.global.f32 	[%rd7+8], %f2720;
$L__BB0_125:
	ld.param.u32 	%r684, [_Z28matrix_multiplication_kernelPKfS0_Pfiii_param_5];
	ld.param.u32 	%r579, [_Z28matrix_multiplication_kernelPKfS0_Pfiii_param_3];
	setp.ge.s32 	%p158, %r25, %r579;
	setp.ge.s32 	%p159, %r14, %r684;
	or.pred  	%p160, %p158, %p159;
	@%p160 bra 	$L__BB0_127;
	st.global.f32 	[%rd7+12], %f2719;
$L__BB0_127:
	ld.param.u32 	%r685, [_Z28matrix_multiplication_kernelPKfS0_Pfiii_param_5];
	ld.param.u32 	%r580, [_Z28matrix_multiplication_kernelPKfS0_Pfiii_param_3];
	setp.ge.s32 	%p161, %r25, %r580;
	setp.ge.s32 	%p162, %r15, %r685;
	or.pred  	%p163, %p161, %p162;
	@%p163 bra 	$L__BB0_129;
	st.global.f32 	[%rd7+16], %f2718;
$L__BB0_129:
	ld.param.u32 	%r686, [_Z28matrix_multiplication_kernelPKfS0_Pfiii_param_5];
	ld.param.u32 	%r581, [_Z28matrix_multiplication_kernelPKfS0_Pfiii_param_3];
	setp.ge.s32 	%p164, %r25, %r581;
	setp.ge.s32 	%p165, %r16, %r686;
	or.pred  	%p166, %p164, %p165;
	@%p166 bra 	$L__BB0_131;
	st.global.f32 	[%rd7+20], %f2717;
$L__BB0_131:
	ld.param.u32 	%r687, [_Z28matrix_multiplication_kernelPKfS0_Pfiii_param_5];
	ld.param.u32 	%r582, [_Z28matrix_multiplication_kernelPKfS0_Pfiii_param_3];
	setp.ge.s32 	%p167, %r25, %r582;
	setp.ge.s32 	%p168, %r17, %r687;
	or.pred  	%p169, %p167, %p168;
	@%p169 bra 	$L__BB0_133;
	st.global.f32 	[%rd7+24], %f2716;
$L__BB0_133:
	ld.param.u32 	%r688, [_Z28matrix_multiplication_kernelPKfS0_Pfiii_param_5];
	ld.param.u32 	%r583, [_Z28matrix_multiplication_kernelPKfS0_Pfiii_param_3];
	setp.ge.s32 	%p170, %r25, %r583;
	setp.ge.s32 	%p171, %r18, %r688;
	or.pred  	%p172, %p170, %p171;
	@%p172 bra 	$L__BB0_135;
	st.global.f32 	[%rd7+28], %f2715;
$L__BB0_135:
	ld.param.u32 	%r689, [_Z28matrix_multiplication_kernelPKfS0_Pfiii_param_5];
	ld.param.u32 	%r584, [_Z28matrix_multiplication_kernelPKfS0_Pfiii_param_3];
	setp.ge.s32 	%p173, %r527, %r689;
	add.s32 	%r27, %r2, 5;
	setp.ge.s32 	%p174, %r27, %r584;
	add.s32 	%r28, %r26, %r689;
	or.pred  	%p175, %p174, %p173;
	@%p175 bra 	$L__BB0_137;
	add.s32 	%r533, %r527, %r28;
	mul.wide.s32 	%rd91, %r533, 4;
	add.s64 	%rd92, %rd4, %rd91;
	st.global.f32 	[%rd92], %f2714;
$L__BB0_137:
	ld.param.u32 	%r690, [_Z28matrix_multiplication_kernelPKfS0_Pfiii_param_5];
	ld.param.u32 	%r585, [_Z28matrix_multiplication_kernelPKfS0_Pfiii_param_3];
	setp.ge.s32 	%p176, %r27, %r585;
	setp.ge.s32 	%p177, %r12, %r690;
	cvt.s64.s32 	%rd93, %r28;
	add.s64 	%rd94, %rd1, %rd93;
	shl.b64 	%rd95, %rd94, 2;
	add.s64 	%rd8, %rd4, %rd95;
	or.pred  	%p178, %p176, %p177;
	@%p178 bra 	$L__BB0_139;
	st.global.f32 	[%rd8+4], %f2713;
$L__BB0_139:
	ld.param.u32 	%r691, [_Z28matrix_multiplication_kernelPKfS0_Pfiii_param_5];
	ld.param.u32 	%r586, [_Z28matrix_multiplication_kernelPKfS0_Pfiii_param_3];
	setp.ge.s32 	%p179, %r27, %r586;
	setp.ge.s32 	%p180, %r13, %r691;
	or.pred  	%p181, %p179, %p180;
	@%p181 bra 	$L__BB0_141;
	st.global.f32 	[%rd8+8], %f2712;
$L__BB0_141:
	ld.param.u32 	%r692, [_Z28matrix_multiplication_kernelPKfS0_Pfiii_param_5];
	ld.param.u32 	%r587, [_Z28matrix_multiplication_kernelPKfS0_Pfiii_param_3];
	setp.ge.s32 	%p182, %r27, %r587;
	setp.ge.s32 	%p183, %r14, %r692;
	or.pred  	%p184, %p182, %p183;
	@%p184 bra 	$L__BB0_143;
	st.global.f32 	[%rd8+12], %f2711;
$L__BB0_143:
	ld.param.u32 	%r693, [_Z28matrix_multiplication_kernelPKfS0_Pfiii_param_5];
	ld.param.u32 	%r588, [_Z28matrix_multiplication_kernelPKfS0_Pfiii_param_3];
	setp.ge.s32 	%p185, %r27, %r588;
	setp.ge.s32 	%p186, %r15, %r693;
	or.pred  	%p187, %p185, %p186;
	@%p187 bra 	$L__BB0_145;
	st.global.f32 	[%rd8+16], %f2710;
$L__BB0_145:
	ld.param.u32 	%r694, [_Z28matrix_multiplication_kernelPKfS0_Pfiii_param_5];
	ld.param.u32 	%r589, [_Z28matrix_multiplication_kernelPKfS0_Pfiii_param_3];
	setp.ge.s32 	%p188, %r27, %r589;
	setp.ge.s32 	%p189, %r16, %r694;
	or.pred  	%p190, %p188, %p189;
	@%p190 bra 	$L__BB0_147;
	st.global.f32 	[%rd8+20], %f2709;
$L__BB0_147:
	ld.param.u32 	%r695, [_Z28matrix_multiplication_kernelPKfS0_Pfiii_param_5];
	ld.param.u32 	%r590, [_Z28matrix_multiplication_kernelPKfS0_Pfiii_param_3];
	setp.ge.s32 	%p191, %r27, %r590;
	setp.ge.s32 	%p192, %r17, %r695;
	or.pred  	%p193, %p191, %p192;
	@%p193 bra 	$L__BB0_149;
	st.global.f32 	[%rd8+24], %f2708;
$L__BB0_149:
	ld.param.u32 	%r696, [_Z28matrix_multiplication_kernelPKfS0_Pfiii_param_5];
	ld.param.u32 	%r591, [_Z28matrix_multiplication_kernelPKfS0_Pfiii_param_3];
	setp.ge.s32 	%p194, %r27, %r591;
	setp.ge.s32 	%p195, %r18, %r696;
	or.pred  	%p196, %p194, %p195;
	@%p196 bra 	$L__BB0_151;
	st.global.f32 	[%rd8+28], %f2707;
$L__BB0_151:
	ld.param.u32 	%r697, [_Z28matrix_multiplication_kernelPKfS0_Pfiii_param_5];
	ld.param.u32 	%r592, [_Z28matrix_multiplication_kernelPKfS0_Pfiii_param_3];
	setp.ge.s32 	%p197, %r527, %r697;
	add.s32 	%r29, %r2, 6;
	setp.ge.s32 	%p198, %r29, %r592;
	add.s32 	%r30, %r28, %r697;
	or.pred  	%p199, %p198, %p197;
	@%p199 bra 	$L__BB0_153;
	add.s32 	%r534, %r527, %r30;
	mul.wide.s32 	%rd96, %r534, 4;
	add.s64 	%rd97, %rd4, %rd96;
	st.global.f32 	[%rd97], %f2755;
$L__BB0_153:
	ld.param.u32 	%r698, [_Z28matrix_multiplication_kernelPKfS0_Pfiii_param_5];
	ld.param.u32 	%r593, [_Z28matrix_multiplication_kernelPKfS0_Pfiii_param_3];
	setp.ge.s32 	%p200, %r29, %r593;
	setp.ge.s32 	%p201, %r12, %r698;
	cvt.s64.s32 	%rd98, %r30;
	add.s64 	%rd99, %rd1, %rd98;
	shl.b64 	%rd100, %rd99, 2;
	add.s64 	%rd9, %rd4, %rd100;
	or.pred  	%p202, %p200, %p201;
	@%p202 bra 	$L__BB0_155;
	st.global.f32 	[%rd9+4], %f2756;
$L__BB0_155:
	ld.param.u32 	%r699, [_Z28matrix_multiplication_kernelPKfS0_Pfiii_param_5];
	ld.param.u32 	%r594, [_Z28matrix_multiplication_kernelPKfS0_Pfiii_param_3];
	setp.ge.s32 	%p203, %r29, %r594;
	setp.ge.s32 	%p204, %r13, %r699;
	or.pred  	%p205, %p203, %p204;
	@%p205 bra 	$L__BB0_157;
	st.global.f32 	[%rd9+8], %f2757;
$L__BB0_157:
	ld.param.u32 	%r700, [_Z28matrix_multiplication_kernelPKfS0_Pfiii_param_5];
	ld.param.u32 	%r595, [_Z28matrix_multiplication_kernelPKfS0_Pfiii_param_3];
	setp.ge.s32 	%p206, %r29, %r595;
	setp.ge.s32 	%p207, %r14, %r700;
	or.pred  	%p208, %p206, %p207;
	@%p208 bra 	$L__BB0_159;
	st.global.f32 	[%rd9+12], %f2758;
$L__BB0_159:
	ld.param.u32 	%r701, [_Z28matrix_multiplication_kernelPKfS0_Pfiii_param_5];
	ld.param.u32 	%r596, [_Z28matrix_multiplication_kernelPKfS0_Pfiii_param_3];
	setp.ge.s32 	%p209, %r29, %r596;
	setp.ge.s32 	%p210, %r15, %r701;
	or.pred  	%p211, %p209, %p210;
	@%p211 bra 	$L__BB0_161;
	st.global.f32 	[%rd9+16], %f2759;
$L__BB0_161:
	ld.param.u32 	%r702, [_Z28matrix_multiplication_kernelPKfS0_Pfiii_param_5];
	ld.param.u32 	%r597, [_Z28matrix_multiplication_kernelPKfS0_Pfiii_param_3];
	setp.ge.s32 	%p212, %r29, %r597;
	setp.ge.s32 	%p213, %r16, %r702;
	or.pred  	%p214, %p212, %p213;
	@%p214 bra 	$L__BB0_163;
	st.global.f32 	[%rd9+20], %f2760;
$L__BB0_163:
	ld.param.u32 	%r703, [_Z28matrix_multiplication_kernelPKfS0_Pfiii_param_5];
	ld.param.u32 	%r598, [_Z28matrix_multiplication_kernelPKfS0_Pfiii_param_3];
	setp.ge.s32 	%p215, %r29, %r598;
	setp.ge.s32 	%p216, %r17, %r703;
	or.pred  	%p217, %p215, %p216;
	@%p217 bra 	$L__BB0_165;
	st.global.f32 	[%rd9+24], %f2761;
$L__BB0_165:
	ld.param.u32 	%r704, [_Z28matrix_multiplication_kernelPKfS0_Pfiii_param_5];
	ld.param.u32 	%r599, [_Z28matrix_multiplication_kernelPKfS0_Pfiii_param_3];
	setp.ge.s32 	%p218, %r29, %r599;
	setp.ge.s32 	%p219, %r18, %r704;
	or.pred  	%p220, %p218, %p219;
	@%p220 bra 	$L__BB0_167;
	st.global.f32 	[%rd9+28], %f2762;
$L__BB0_167:
	ld.param.u32 	%r705, [_Z28matrix_multiplication_kernelPKfS0_Pfiii_param_5];
	ld.param.u32 	%r600, [_Z28matrix_multiplication_kernelPKfS0_Pfiii_param_3];
	setp.ge.s32 	%p221, %r527, %r705;
	add.s32 	%r31, %r2, 7;
	setp.ge.s32 	%p222, %r31, %r600;
	add.s32 	%r32, %r30, %r705;
	or.pred  	%p223, %p222, %p221;
	@%p223 bra 	$L__BB0_169;
	add.s32 	%r535, %r527, %r32;
	mul.wide.s32 	%rd101, %r535, 4;
	add.s64 	%rd102, %rd4, %rd101;
	st.global.f32 	[%rd102], %f2763;
$L__BB0_169:
	ld.param.u32 	%r706, [_Z28matrix_multiplication_kernelPKfS0_Pfiii_param_5];
	ld.param.u32 	%r601, [_Z28matrix_multiplication_kernelPKfS0_Pfiii_param_3];
	setp.ge.s32 	%p224, %r31, %r601;
	setp.ge.s32 	%p225, %r12, %r706;
	cvt.s64.s32 	%rd103, %r32;
	add.s64 	%rd104, %rd1, %rd103;
	shl.b64 	%rd105, %rd104, 2;
	add.s64 	%rd10, %rd4, %rd105;
	or.pred  	%p226, %p224, %p225;
	@%p226 bra 	$L__BB0_171;
	st.global.f32 	[%rd10+4], %f2764;
$L__BB0_171:
	ld.param.u32 	%r707, [_Z28matrix_multiplication_kernelPKfS0_Pfiii_param_5];
	ld.param.u32 	%r602, [_Z28matrix_multiplication_kernelPKfS0_Pfiii_param_3];
	setp.ge.s32 	%p227, %r31, %r602;
	setp.ge.s32 	%p228, %r13, %r707;
	or.pred  	%p229, %p227, %p228;
	@%p229 bra 	$L__BB0_173;
	st.global.f32 	[%rd10+8], %f2765;
$L__BB0_173:
	ld.param.u32 	%r708, [_Z28matrix_multiplication_kernelPKfS0_Pfiii_param_5];
	ld.param.u32 	%r603, [_Z28matrix_multiplication_kernelPKfS0_Pfiii_param_3];
	setp.ge.s32 	%p230, %r31, %r603;
	setp.ge.s32 	%p231, %r14, %r708;
	or.pred  	%p232, %p230, %p231;
	@%p232 bra 	$L__BB0_175;
	st.global.f32 	[%rd10+12], %f2766;
$L__BB0_175:
	ld.param.u32 	%r709, [_Z28matrix_multiplication_kernelPKfS0_Pfiii_param_5];
	ld.param.u32 	%r604, [_Z28matrix_multiplication_kernelPKfS0_Pfiii_param_3];
	setp.ge.s32 	%p233, %r31, %r604;
	setp.ge.s32 	%p234, %r15, %r709;
	or.pred  	%p235, %p233, %p234;
	@%p235 bra 	$L__BB0_177;
	st.global.f32 	[%rd10+16], %f2767;
$L__BB0_177:
	ld.param.u32 	%r710, [_Z28matrix_multiplication_kernelPKfS0_Pfiii_param_5];
	ld.param.u32 	%r605, [_Z28matrix_multiplication_kernelPKfS0_Pfiii_param_3];
	setp.ge.s32 	%p236, %r31, %r605;
	setp.ge.s32 	%p237, %r16, %r710;
	or.pred  	%p238, %p236, %p237;
	@%p238 bra 	$L__BB0_179;
	st.global.f32 	[%rd10+20], %f2768;
$L__BB0_179:
	ld.param.u32 	%r711, [_Z28matrix_multiplication_kernelPKfS0_Pfiii_param_5];
	ld.param.u32 	%r606, [_Z28matrix_multiplication_kernelPKfS0_Pfiii_param_3];
	setp.ge.s32 	%p239, %r31, %r606;
	setp.ge.s32 	%p240, %r17, %r711;
	or.pred  	%p241, %p239, %p240;
	@%p241 bra 	$L__BB0_181;
	st.global.f32 	[%rd10+24], %f2769;
$L__BB0_181:
	ld.param.u32 	%r712, [_Z28matrix_multiplication_kernelPKfS0_Pfiii_param_5];
	ld.param.u32 	%r607, [_Z28matrix_multiplication_kernelPKfS0_Pfiii_param_3];
	setp.ge.s32 	%p242, %r31, %r607;
	setp.ge.s32 	%p243, %r18, %r712;
	or.pred  	%p244, %p242, %p243;
	@%p244 bra 	$L__BB0_183;
	st.global.f32 	[%rd10+28], %f2770;
$L__BB0_183:
	ret;

}


// ===== COMPILED SASS (sm_100) =====

	.target	sm_100

	.elftype	@"ET_EXEC"


//--------------------- .note.nv.tkinfo           --------------------------
	.section	.note.nv.tkinfo,"",@"SHT_NOTE"
	.sectionflags	@"SHF_NOTE_NV_TKINFO"
	.tkinfo
        /*0018*/ 	.word	0x00000002
        /*0030*/ 	.string	""
        /*0030*/ 	.string	"ptxas"
        /*0030*/ 	.string	"Cuda compilation tools, release 13.0, V13.0.88"
        /*0030*/ 	.string	"Build cuda_13.0.r13.0/compiler.36424714_0"
        /*0030*/ 	.string	"-arch sm_100 -m 64 "



//--------------------- .note.nv.cuinfo           --------------------------
	.section	.note.nv.cuinfo,"",@"SHT_NOTE"
	.sectionflags	@"SHF_NOTE_NV_CUINFO"
        /*0018*/ 	.short	0x0002
        /*001a*/ 	.short	0x0064
        /*001c*/ 	.short	0x0082
	.zero		2


//--------------------- .nv.info                  --------------------------
	.section	.nv.info,"",@"SHT_CUDA_INFO"
	.align	4


	//----- nvinfo : EIATTR_REGCOUNT
	.align		4
        /*0000*/ 	.byte	0x04, 0x2f
        /*0002*/ 	.short	(.L_1 - .L_0)
	.align		4
.L_0:
        /*0004*/ 	.word	index@(_Z28matrix_multiplication_kernelPKfS0_Pfiii)
        /*0008*/ 	.word	0x00000080


	//----- nvinfo : EIATTR_FRAME_SIZE
	.align		4
.L_1:
        /*000c*/ 	.byte	0x04, 0x11
        /*000e*/ 	.short	(.L_3 - .L_2)
	.align		4
.L_2:
        /*0010*/ 	.word	index@(_Z28matrix_multiplication_kernelPKfS0_Pfiii)
        /*0014*/ 	.word	0x00000000


	//----- nvinfo : EIATTR_MIN_STACK_SIZE
	.align		4
.L_3:
        /*0018*/ 	.byte	0x04, 0x12
        /*001a*/ 	.short	(.L_5 - .L_4)
	.align		4
.L_4:
        /*001c*/ 	.word	index@(_Z28matrix_multiplication_kernelPKfS0_Pfiii)
        /*0020*/ 	.word	0x00000000
.L_5:


//--------------------- .nv.compat                --------------------------
	.section	.nv.compat,"",@"SHT_CUDA_COMPAT_INFO"
	.align	4
        /*0000*/ 	.byte	0x02, 0x09, 0x00, 0x00, 0x02, 0x02, 0x01, 0x00, 0x02, 0x05, 0x05, 0x00, 0x03, 0x07, 0x01, 0x01
        /*0010*/ 	.byte	0x02, 0x03, 0x00, 0x00, 0x02, 0x06, 0x01, 0x00, 0x04, 0x0b, 0x08, 0x00, 0x09, 0x00, 0x00, 0x00
        /*0020*/ 	.byte	0x00, 0x00, 0x00, 0x00


//--------------------- .nv.info._Z28matrix_multiplication_kernelPKfS0_Pfiii --------------------------
	.section	.nv.info._Z28matrix_multiplication_kernelPKfS0_Pfiii,"",@"SHT_CUDA_INFO"
	.sectionflags	@""
	.align	4


	//----- nvinfo : EIATTR_CUDA_API_VERSION
	.align		4
        /*0000*/ 	.byte	0x04, 0x37
        /*0002*/ 	.short	(.L_7 - .L_6)
.L_6:
        /*0004*/ 	.word	0x00000082


	//----- nvinfo : EIATTR_KPARAM_INFO
	.align		4
.L_7:
        /*0008*/ 	.byte	0x04, 0x17
        /*000a*/ 	.short	(.L_9 - .L_8)
.L_8:
        /*000c*/ 	.word	0x00000000
        /*0010*/ 	.short	0x0005
        /*0012*/ 	.short	0x0020
        /*0014*/ 	.byte	0x00, 0xf0, 0x11, 0x00


	//----- nvinfo : EIATTR_KPARAM_INFO
	.align		4
.L_9:
        /*0018*/ 	.byte	0x04, 0x17
        /*001a*/ 	.short	(.L_11 - .L_10)
.L_10:
        /*001c*/ 	.word	0x00000000
        /*0020*/ 	.short	0x0004
        /*0022*/ 	.short	0x001c
        /*0024*/ 	.byte	0x00, 0xf0, 0x11, 0x00


	//----- nvinfo : EIATTR_KPARAM_INFO
	.align		4
.L_11:
        /*0028*/ 	.byte	0x04, 0x17
        /*002a*/ 	.short	(.L_13 - .L_12)
.L_12:
        /*002c*/ 	.word	0x00000000
        /*0030*/ 	.short	0x0003
        /*0032*/ 	.short	0x0018
        /*0034*/ 	.byte	0x00, 0xf0, 0x11, 0x00


	//----- nvinfo : EIATTR_KPARAM_INFO
	.align		4
.L_13:
        /*0038*/ 	.byte	0x04, 0x17
        /*003a*/ 	.short	(.L_15 - .L_14)
.L_14:
        /*003c*/ 	.word	0x00000000
        /*0040*/ 	.short	0x0002
        /*0042*/ 	.short	0x0010
        /*0044*/ 	.byte	0x00, 0xf5, 0x21, 0x00


	//----- nvinfo : EIATTR_KPARAM_INFO
	.align		4
.L_15:
        /*0048*/ 	.byte	0x04, 0x17
        /*004a*/ 	.short	(.L_17 - .L_16)
.L_16:
        /*004c*/ 	.word	0x00000000
        /*0050*/ 	.short	0x0001
        /*0052*/ 	.short	0x0008
        /*0054*/ 	.byte	0x00, 0xf5, 0x21, 0x00


	//----- nvinfo : EIATTR_KPARAM_INFO
	.align		4
.L_17:
        /*0058*/ 	.byte	0x04, 0x17
        /*005a*/ 	.short	(.L_19 - .L_18)
.L_18:
        /*005c*/ 	.word	0x00000000
        /*0060*/ 	.short	0x0000
        /*0062*/ 	.short	0x0000
        /*0064*/ 	.byte	0x00, 0xf5, 0x21, 0x00


	//----- nvinfo : EIATTR_SPARSE_MMA_MASK
	.align		4
.L_19:
        /*0068*/ 	.byte	0x03, 0x50
        /*006a*/ 	.short	0x0000


	//----- nvinfo : EIATTR_MAXREG_COUNT
	.align		4
        /*006c*/ 	.byte	0x03, 0x1b
        /*006e*/ 	.short	0x00ff


	//----- nvinfo : EIATTR_NUM_BARRIERS
	.align		4
        /*0070*/ 	.byte	0x02, 0x4c
        /*0072*/ 	.byte	0x01
	.zero		1


	//----- nvinfo : EIATTR_MERCURY_ISA_VERSION
	.align		4
        /*0074*/ 	.byte	0x03, 0x5f
        /*0076*/ 	.short	0x0101


	//----- nvinfo : EIATTR_VRC_CTA_INIT_COUNT
	.align		4
        /*0078*/ 	.byte	0x02, 0x4a
	.zero		1
	.zero		1


	//----- nvinfo : EIATTR_EXIT_INSTR_OFFSETS
	.align		4
        /*007c*/ 	.byte	0x04, 0x1c
        /*007e*/ 	.short	(.L_21 - .L_20)


	//   ....[0]....
.L_20:
        /*0080*/ 	.word	0x0000a720


	//   ....[1]....
        /*0084*/ 	.word	0x0000a740


	//----- nvinfo : EIATTR_CBANK_PARAM_SIZE
	.align		4
.L_21:
        /*0088*/ 	.byte	0x03, 0x19
        /*008a*/ 	.short	0x0024


	//----- nvinfo : EIATTR_PARAM_CBANK
	.align		4
        /*008c*/ 	.byte	0x04, 0x0a
        /*008e*/ 	.short	(.L_23 - .L_22)
	.align		4
.L_22:
        /*0090*/ 	.word	index@(.nv.constant0._Z28matrix_multiplication_kernelPKfS0_Pfiii)
        /*0094*/ 	.short	0x0380
        /*0096*/ 	.short	0x0024


	//----- nvinfo : EIATTR_SW_WAR
	.align		4
.L_23:
        /*0098*/ 	.byte	0x04, 0x36
        /*009a*/ 	.short	(.L_25 - .L_24)
.L_24:
        /*009c*/ 	.word	0x00000008
.L_25:


//--------------------- .nv.callgraph             --------------------------
	.section	.nv.callgraph,"",@"SHT_CUDA_CALLGRAPH"
	.align	4
	.sectionentsize	8
	.align		4
        /*0000*/ 	.word	0x00000000
	.align		4
        /*0004*/ 	.word	0xffffffff
	.align		4
        /*0008*/ 	.word	0x00000000
	.align		4
        /*000c*/ 	.word	0xfffffffe
	.align		4
        /*0010*/ 	.word	0x00000000
	.align		4
        /*0014*/ 	.word	0xfffffffd
	.align		4
        /*0018*/ 	.word	0x00000000
	.align		4
        /*001c*/ 	.word	0xfffffffc


//--------------------- .text._Z28matrix_multiplication_kernelPKfS0_Pfiii --------------------------
	.section	.text._Z28matrix_multiplication_kernelPKfS0_Pfiii,"ax",@progbits
	.align	128
        .global         _Z28matrix_multiplication_kernelPKfS0_Pfiii
        .type           _Z28matrix_multiplication_kernelPKfS0_Pfiii,@function
        .size           _Z28matrix_multiplication_kernelPKfS0_Pfiii,(.L_x_5 - _Z28matrix_multiplication_kernelPKfS0_Pfiii)
        .other          _Z28matrix_multiplication_kernelPKfS0_Pfiii,@"STO_CUDA_ENTRY STV_DEFAULT"
_Z28matrix_multiplication_kernelPKfS0_Pfiii:
.text._Z28matrix_multiplication_kernelPKfS0_Pfiii:
[----:B------:R-:W-:Y:S01]  /*0000*/  LDC R1, c[0x0][0x37c] ;  /* 0x0000df00ff017b82 */ /* 0x000fe20000000800 */
[----:B------:R-:W0:Y:S01]  /*0010*/  LDCU UR4, c[0x0][0x39c] ;  /* 0x00007380ff0477ac */ /* 0x000e220008000800 */
[----:B------:R-:W-:Y:S01]  /*0020*/  HFMA2 R101, -RZ, RZ, 0, 0 ;  /* 0x00000000ff657431 */ /* 0x000fe200000001ff */
[----:B------:R-:W-:Y:S01]  /*0030*/  CS2R R80, SRZ ;  /* 0x0000000000507805 */ /* 0x000fe2000001ff00 */
[----:B------:R-:W-:Y:S01]  /*0040*/  HFMA2 R112, -RZ, RZ, 0, 0 ;  /* 0x00000000ff707431 */ /* 0x000fe200000001ff */
[----:B------:R-:W-:Y:S01]  /*0050*/  CS2R R78, SRZ ;  /* 0x00000000004e7805 */ /* 0x000fe2000001ff00 */
[----:B------:R-:W-:Y:S01]  /*0060*/  HFMA2 R108, -RZ, RZ, 0, 0 ;  /* 0x00000000ff6c7431 */ /* 0x000fe200000001ff */
[----:B------:R-:W-:Y:S02]  /*0070*/  CS2R R18, SRZ ;  /* 0x0000000000127805 */ /* 0x000fe4000001ff00 */
[----:B------:R-:W-:Y:S02]  /*0080*/  CS2R R20, SRZ ;  /* 0x0000000000147805 */ /* 0x000fe4000001ff00 */
[----:B------:R-:W-:-:S02]  /*0090*/  CS2R R12, SRZ ;  /* 0x00000000000c7805 */ /* 0x000fc4000001ff00 */
[----:B------:R-:W-:Y:S02]  /*00a0*/  CS2R R8, SRZ ;  /* 0x0000000000087805 */ /* 0x000fe4000001ff00 */
[----:B------:R-:W-:Y:S02]  /*00b0*/  CS2R R76, SRZ ;  /* 0x00000000004c7805 */ /* 0x000fe4000001ff00 */
[----:B------:R-:W-:Y:S02]  /*00c0*/  CS2R R74, SRZ ;  /* 0x00000000004a7805 */ /* 0x000fe4000001ff00 */
[----:B------:R-:W-:Y:S02]  /*00d0*/  CS2R R22, SRZ ;  /* 0x0000000000167805 */ /* 0x000fe4000001ff00 */
[----:B------:R-:W-:Y:S02]  /*00e0*/  CS2R R6, SRZ ;  /* 0x0000000000067805 */ /* 0x000fe4000001ff00 */
[----:B------:R-:W-:-:S02]  /*00f0*/  CS2R R10, SRZ ;  /* 0x00000000000a7805 */ /* 0x000fc4000001ff00 */
[----:B------:R-:W-:Y:S02]  /*0100*/  CS2R R72, SRZ ;  /* 0x0000000000487805 */ /* 0x000fe4000001ff00 */
[----:B------:R-:W-:Y:S02]  /*0110*/  CS2R R70, SRZ ;  /* 0x0000000000467805 */ /* 0x000fe4000001ff00 */
[----:B------:R-:W-:Y:S01]  /*0120*/  CS2R R14, SRZ ;  /* 0x00000000000e7805 */ /* 0x000fe2000001ff00 */
[----:B0-----:R-:W-:Y:S01]  /*0130*/  UISETP.GE.AND UP0, UPT, UR4, 0x1, UPT ;  /* 0x000000010400788c */ /* 0x001fe2000bf06270 */
[----:B------:R-:W-:Y:S02]  /*0140*/  CS2R R66, SRZ ;  /* 0x0000000000427805 */ /* 0x000fe4000001ff00 */
[----:B------:R-:W-:Y:S02]  /*0150*/  CS2R R98, SRZ ;  /* 0x0000000000627805 */ /* 0x000fe4000001ff00 */
[----:B------:R-:W-:-:S02]  /*0160*/  CS2R R64, SRZ ;  /* 0x0000000000407805 */ /* 0x000fc4000001ff00 */
[----:B------:R-:W-:Y:S02]  /*0170*/  MOV R116, RZ ;  /* 0x000000ff00747202 */ /* 0x000fe40000000f00 */
[----:B------:R-:W-:Y:S02]  /*0180*/  CS2R R96, SRZ ;  /* 0x0000000000607805 */ /* 0x000fe4000001ff00 */
[----:B------:R-:W-:Y:S02]  /*0190*/  CS2R R94, SRZ ;  /* 0x00000000005e7805 */ /* 0x000fe4000001ff00 */
[----:B------:R-:W-:Y:S02]  /*01a0*/  MOV R107, RZ ;  /* 0x000000ff006b7202 */ /* 0x000fe40000000f00 */
[----:B------:R-:W-:Y:S02]  /*01b0*/  CS2R R104, SRZ ;  /* 0x0000000000687805 */ /* 0x000fe4000001ff00 */
[----:B------:R-:W-:-:S02]  /*01c0*/  CS2R R92, SRZ ;  /* 0x00000000005c7805 */ /* 0x000fc4000001ff00 */
[----:B------:R-:W-:Y:S02]  /*01d0*/  CS2R R88, SRZ ;  /* 0x0000000000587805 */ /* 0x000fe4000001ff00 */
[----:B------:R-:W-:Y:S02]  /*01e0*/  CS2R R90, SRZ ;  /* 0x00000000005a7805 */ /* 0x000fe4000001ff00 */
[----:B------:R-:W-:Y:S02]  /*01f0*/  MOV R57, RZ ;  /* 0x000000ff00397202 */ /* 0x000fe40000000f00 */
[----:B------:R-:W-:Y:S02]  /*0200*/  CS2R R102, SRZ ;  /* 0x0000000000667805 */ /* 0x000fe4000001ff00 */
[----:B------:R-:W-:Y:S02]  /*0210*/  CS2R R68, SRZ ;  /* 0x0000000000447805 */ /* 0x000fe4000001ff00 */
[----:B------:R-:W-:-:S02]  /*0220*/  CS2R R16, SRZ ;  /* 0x0000000000107805 */ /* 0x000fc4000001ff00 */
[----:B------:R-:W-:Y:S02]  /*0230*/  CS2R R84, SRZ ;  /* 0x0000000000547805 */ /* 0x000fe4000001ff00 */
[----:B------:R-:W-:Y:S02]  /*0240*/  CS2R R82, SRZ ;  /* 0x0000000000527805 */ /* 0x000fe4000001ff00 */
[----:B------:R-:W-:Y:S01]  /*0250*/  CS2R R86, SRZ ;  /* 0x0000000000567805 */ /* 0x000fe2000001ff00 */
[----:B------:R-:W0:Y:S01]  /*0260*/  LDCU.64 UR8, c[0x0][0x358] ;  /* 0x00006b00ff0877ac */ /* 0x000e220008000a00 */
[----:B------:R-:W-:Y:S05]  /*0270*/  BRA.U !UP0, `(.L_x_0) ;  /* 0x0000009508647547 */ /* 0x000fea000b800000 */
[----:B------:R-:W1:Y:S01]  /*0280*/  S2R R0, SR_TID.Y ;  /* 0x0000000000007919 */ /* 0x000e620000002200 */
[----:B------:R-:W-:Y:S02]  /*0290*/  MOV R2, RZ ;  /* 0x000000ff00027202 */ /* 0x000fe40000000f00 */
[----:B------:R-:W-:Y:S01]  /*02a0*/  MOV R80, RZ ;  /* 0x000000ff00507202 */ /* 0x000fe20000000f00 */
[----:B------:R-:W1:Y:S02]  /*02b0*/  S2R R3, SR_TID.X ;  /* 0x0000000000037919 */ /* 0x000e640000002100 */
[----:B-1----:R-:W-:-:S04]  /*02c0*/  LEA R0, R0, R3, 0x3 ;  /* 0x0000000300007211 */ /* 0x002fc800078e18ff */
[----:B------:R-:W-:-:S07]  /*02d0*/  LOP3.LUT R3, R0, 0x3f, RZ, 0xc0, !PT ;  /* 0x0000003f00037812 */ /* 0x000fce00078ec0ff */
.L_x_3:
[----:B------:R-:W1:Y:S01]  /*02e0*/  S2UR UR5, SR_CgaCtaId ;  /* 0x00000000000579c3 */ /* 0x000e620000008800 */
[----:B------:R-:W2:Y:S01]  /*02f0*/  LDCU UR7, c[0x0][0x39c] ;  /* 0x00007380ff0777ac */ /* 0x000ea20008000800 */
[----:B------:R-:W-:Y:S02]  /*0300*/  LEA R3, R2, R3, 0x5 ;  /* 0x0000000302037211 */ /* 0x000fe400078e28ff */
[----:B------:R-:W-:Y:S01]  /*0310*/  SHF.L.U32 R4, R0, 0x2, RZ ;  /* 0x0000000200047819 */ /* 0x000fe200000006ff */
[----:B------:R-:W-:Y:S01]  /*0320*/  UMOV UR4, 0x400 ;  /* 0x0000040000047882 */ /* 0x000fe20000000000 */
[----:B------:R-:W3:Y:S02]  /*0330*/  LDCU UR6, c[0x0][0x398] ;  /* 0x00007300ff0677ac */ /* 0x000ee40008000800 */
[----:B------:R-:W4:Y:S01]  /*0340*/  S2UR UR10, SR_CTAID.Y ;  /* 0x00000000000a79c3 */ /* 0x000f220000002600 */
[----:B--2---:R-:W-:Y:S02]  /*0350*/  ISETP.GE.AND P1, PT, R3, UR7, PT ;  /* 0x0000000703007c0c */ /* 0x004fe4000bf26270 */
[----:B------:R-:W-:Y:S01]  /*0360*/  LOP3.LUT R3, R4, 0xfc, RZ, 0xc0, !PT ;  /* 0x000000fc04037812 */ /* 0x000fe200078ec0ff */
[----:B-1----:R-:W-:-:S06]  /*0370*/  ULEA UR4, UR5, UR4, 0x18 ;  /* 0x0000000405047291 */ /* 0x002fcc000f8ec0ff */
[----:B------:R-:W-:Y:S01]  /*0380*/  IADD3 R3, PT, PT, R3, UR4, RZ ;  /* 0x0000000403037c10 */ /* 0x000fe2000fffe0ff */
[----:B------:R-:W-:Y:S01]  /*0390*/  UMOV UR4, URZ ;  /* 0x000000ff00047c82 */ /* 0x000fe20008000000 */
[----:B---34-:R-:W-:-:S07]  /*03a0*/  MOV R37, UR10 ;  /* 0x0000000a00257c02 */ /* 0x018fce0008000f00 */
.L_x_1:
[----:B-1----:R-:W1:Y:S01]  /*03b0*/  S2R R51, SR_TID.Y ;  /* 0x0000000000337919 */ /* 0x002e620000002200 */
[----:B------:R-:W2:Y:S01]  /*03c0*/  LDC R36, c[0x0][0x39c] ;  /* 0x0000e700ff247b82 */ /* 0x000ea20000000800 */
[----:B------:R-:W-:Y:S01]  /*03d0*/  LEA.HI R26, R0, UR4, RZ, 0x1a ;  /* 0x00000004001a7c11 */ /* 0x000fe2000f8fd0ff */
[----:B------:R-:W1:Y:S03]  /*03e0*/  S2R R34, SR_TID.X ;  /* 0x0000000000227919 */ /* 0x000e660000002100 */
[----:B------:R-:W-:-:S04]  /*03f0*/  LEA R37, R37, R26, 0x6 ;  /* 0x0000001a25257211 */ /* 0x000fc800078e30ff */
[C---:B------:R-:W-:Y:S02]  /*0400*/  IADD3 R4, PT, PT, R37.reuse, 0x1, RZ ;  /* 0x0000000125047810 */ /* 0x040fe40007ffe0ff */
[----:B------:R-:W-:Y:S02]  /*0410*/  IADD3 R29, PT, PT, R37, 0x2, RZ ;  /* 0x00000002251d7810 */ /* 0x000fe40007ffe0ff */
[----:B-1----:R-:W-:-:S04]  /*0420*/  LEA R0, R51, R34, 0x3 ;  /* 0x0000002233007211 */ /* 0x002fc800078e18ff */
[----:B------:R-:W-:-:S04]  /*0430*/  LOP3.LUT R35, R0, 0x3f, RZ, 0xc0, !PT ;  /* 0x0000003f00237812 */ /* 0x000fc800078ec0ff */
[----:B------:R-:W-:-:S04]  /*0440*/  LEA R38, R2, R35, 0x5 ;  /* 0x0000002302267211 */ /* 0x000fc800078e28ff */
[----:B--2---:R-:W-:-:S04]  /*0450*/  ISETP.GE.AND P0, PT, R38, R36, PT ;  /* 0x000000242600720c */ /* 0x004fc80003f06270 */
[----:B------:R-:W-:Y:S02]  /*0460*/  ISETP.LT.AND P4, PT, R4, UR6, !P0 ;  /* 0x0000000604007c0c */ /* 0x000fe4000c781270 */
[----:B------:R-:W-:-:S11]  /*0470*/  ISETP.LT.AND P3, PT, R29, UR6, !P0 ;  /* 0x000000061d007c0c */ /* 0x000fd6000c761270 */
[----:B------:R-:W1:Y:S01]  /*0480*/  @P4 LDC.64 R24, c[0x0][0x380] ;  /* 0x0000e000ff184b82 */ /* 0x000e620000000a00 */
[-C--:B------:R-:W-:Y:S02]  /*0490*/  @P4 IMAD R27, R37, R36.reuse, R36 ;  /* 0x00000024251b4224 */ /* 0x080fe400078e0224 */
[----:B------:R-:W-:-:S03]  /*04a0*/  @P3 IMAD R29, R29, R36, R38 ;  /* 0x000000241d1d3224 */ /* 0x000fc600078e0226 */
[----:B------:R-:W-:Y:S02]  /*04b0*/  @P4 IADD3 R27, PT, PT, R38, R27, RZ ;  /* 0x0000001b261b4210 */ /* 0x000fe40007ffe0ff */
[----:B------:R-:W2:Y:S03]  /*04c0*/  @P3 LDC.64 R4, c[0x0][0x380] ;  /* 0x0000e000ff043b82 */ /* 0x000ea60000000a00 */
[----:B-1----:R-:W-:-:S06]  /*04d0*/  @P4 IMAD.WIDE.U32 R24, R27, 0x4, R24 ;  /* 0x000000041b184825 */ /* 0x002fcc00078e0018 */
[----:B0-----:R-:W3:Y:S01]  /*04e0*/  @P4 LDG.E R24, desc[UR8][R24.64] ;  /* 0x0000000818184981 */ /* 0x001ee2000c1e1900 */
[----:B--2---:R-:W-:-:S06]  /*04f0*/  @P3 IMAD.WIDE.U32 R4, R29, 0x4, R4 ;  /* 0x000000041d043825 */ /* 0x004fcc00078e0004 */
[----:B------:R-:W2:Y:S01]  /*0500*/  @P3 LDG.E R4, desc[UR8][R4.64] ;  /* 0x0000000804043981 */ /* 0x000ea2000c1e1900 */
[----:B------:R-:W-:Y:S02]  /*0510*/  LEA R49, R26, R3, 0x7 ;  /* 0x000000031a317211 */ /* 0x000fe400078e38ff */
[C---:B------:R-:W-:Y:S02]  /*0520*/  IADD3 R39, PT, PT, R37.reuse, 0x3, RZ ;  /* 0x0000000325277810 */ /* 0x040fe40007ffe0ff */
[C---:B------:R-:W-:Y:S02]  /*0530*/  IADD3 R41, PT, PT, R37.reuse, 0x4, RZ ;  /* 0x0000000425297810 */ /* 0x040fe40007ffe0ff */
[C---:B------:R-:W-:Y:S02]  /*0540*/  IADD3 R43, PT, PT, R37.reuse, 0x5, RZ ;  /* 0x00000005252b7810 */ /* 0x040fe40007ffe0ff */
[C---:B------:R-:W-:Y:S01]  /*0550*/  IADD3 R45, PT, PT, R37.reuse, 0x6, RZ ;  /* 0x00000006252d7810 */ /* 0x040fe20007ffe0ff */
[----:B------:R-:W-:Y:S01]  /*0560*/  @!P4 STS [R49+0x80], RZ ;  /* 0x000080ff3100c388 */ /* 0x000fe20000000800 */
[----:B------:R-:W-:-:S03]  /*0570*/  IADD3 R47, PT, PT, R37, 0x7, RZ ;  /* 0x00000007252f7810 */ /* 0x000fc60007ffe0ff */
[----:B------:R-:W-:Y:S01]  /*0580*/  @!P3 STS [R49+0x100], RZ ;  /* 0x000100ff3100b388 */ /* 0x000fe20000000800 */
[----:B------:R-:W-:Y:S02]  /*0590*/  ISETP.GE.OR P2, PT, R37, UR6, P1 ;  /* 0x0000000625007c0c */ /* 0x000fe40008f46670 */
[----:B------:R-:W-:Y:S02]  /*05a0*/  ISETP.LT.AND P6, PT, R39, UR6, !P0 ;  /* 0x0000000627007c0c */ /* 0x000fe4000c7c1270 */
[----:B------:R-:W-:-:S09]  /*05b0*/  ISETP.LT.AND P5, PT, R41, UR6, !P0 ;  /* 0x0000000629007c0c */ /* 0x000fd2000c7a1270 */
[----:B------:R-:W0:Y:S01]  /*05c0*/  @!P2 LDC.64 R32, c[0x0][0x380] ;  /* 0x0000e000ff20ab82 */ /* 0x000e220000000a00 */
[----:B------:R-:W-:-:S07]  /*05d0*/  @!P2 LEA R51, R51, R34, 0x3 ;  /* 0x000000223333a211 */ /* 0x000fce00078e18ff */
[----:B------:R-:W1:Y:S08]  /*05e0*/  @P6 LDC.64 R30, c[0x0][0x380] ;  /* 0x0000e000ff1e6b82 */ /* 0x000e700000000a00 */
[----:B------:R-:W4:Y:S01]  /*05f0*/  @P5 LDC.64 R28, c[0x0][0x380] ;  /* 0x0000e000ff1c5b82 */ /* 0x000f220000000a00 */
[----:B------:R-:W-:-:S04]  /*0600*/  @!P2 LOP3.LUT R51, R51, 0x3f, RZ, 0xc0, !PT ;  /* 0x0000003f3333a812 */ /* 0x000fc800078ec0ff */
[----:B------:R-:W-:Y:S01]  /*0610*/  @!P2 LEA R51, R2, R51, 0x5 ;  /* 0x000000330233a211 */ /* 0x000fe200078e28ff */
[-CC-:B------:R-:W-:Y:S02]  /*0620*/  @P6 IMAD R39, R39, R36.reuse, R38.reuse ;  /* 0x0000002427276224 */ /* 0x180fe400078e0226 */
[-C--:B------:R-:W-:Y:S02]  /*0630*/  @P5 IMAD R41, R41, R36.reuse, R38 ;  /* 0x0000002429295224 */ /* 0x080fe400078e0226 */
[----:B------:R-:W-:-:S04]  /*0640*/  @!P2 IMAD R37, R37, R36, R51 ;  /* 0x000000242525a224 */ /* 0x000fc800078e0233 */
[----:B0-----:R-:W-:-:S04]  /*0650*/  @!P2 IMAD.WIDE.U32 R32, R37, 0x4, R32 ;  /* 0x000000042520a825 */ /* 0x001fc800078e0020 */
[----:B-1----:R-:W-:Y:S02]  /*0660*/  @P6 IMAD.WIDE.U32 R30, R39, 0x4, R30 ;  /* 0x00000004271e6825 */ /* 0x002fe400078e001e */
[----:B------:R-:W5:Y:S02]  /*0670*/  @!P2 LDG.E R32, desc[UR8][R32.64] ;  /* 0x000000082020a981 */ /* 0x000f64000c1e1900 */
[----:B----4-:R-:W-:Y:S02]  /*0680*/  @P5 IMAD.WIDE.U32 R28, R41, 0x4, R28 ;  /* 0x00000004291c5825 */ /* 0x010fe400078e001c */
[----:B------:R-:W4:Y:S04]  /*0690*/  @P6 LDG.E R30, desc[UR8][R30.64] ;  /* 0x000000081e1e6981 */ /* 0x000f28000c1e1900 */
[----:B------:R-:W4:Y:S04]  /*06a0*/  @P5 LDG.E R28, desc[UR8][R28.64] ;  /* 0x000000081c1c5981 */ /* 0x000f28000c1e1900 */
[----:B---3--:R0:W-:Y:S01]  /*06b0*/  @P4 STS [R49+0x80], R24 ;  /* 0x0000801831004388 */ /* 0x0081e20000000800 */
[----:B------:R-:W-:-:S03]  /*06c0*/  ISETP.LT.AND P4, PT, R43, UR6, !P0 ;  /* 0x000000062b007c0c */ /* 0x000fc6000c781270 */
[----:B--2---:R1:W-:Y:S01]  /*06d0*/  @P3 STS [R49+0x100], R4 ;  /* 0x0001000431003388 */ /* 0x0043e20000000800 */
[----:B------:R-:W-:Y:S02]  /*06e0*/  ISETP.LT.AND P3, PT, R45, UR6, !P0 ;  /* 0x000000062d007c0c */ /* 0x000fe4000c761270 */
[----:B------:R-:W-:-:S07]  /*06f0*/  ISETP.LT.AND P0, PT, R47, UR6, !P0 ;  /* 0x000000062f007c0c */ /* 0x000fce000c701270 */
[----:B------:R-:W2:Y:S08]  /*0700*/  @P4 LDC.64 R26, c[0x0][0x380] ;  /* 0x0000e000ff1a4b82 */ /* 0x000eb00000000a00 */
[----:B0-----:R-:W0:Y:S08]  /*0710*/  @P3 LDC.64 R24, c[0x0][0x380] ;  /* 0x0000e000ff183b82 */ /* 0x001e300000000a00 */
[----:B-1----:R-:W1:Y:S01]  /*0720*/  @P0 LDC.64 R4, c[0x0][0x380] ;  /* 0x0000e000ff040b82 */ /* 0x002e620000000a00 */
[----:B------:R-:W-:-:S02]  /*0730*/  @P4 IMAD R43, R43, R36, R38 ;  /* 0x000000242b2b4224 */ /* 0x000fc400078e0226 */
[-CC-:B------:R-:W-:Y:S02]  /*0740*/  @P3 IMAD R45, R45, R36.reuse, R38.reuse ;  /* 0x000000242d2d3224 */ /* 0x180fe400078e0226 */
[----:B------:R-:W-:Y:S02]  /*0750*/  @P0 IMAD R47, R47, R36, R38 ;  /* 0x000000242f2f0224 */ /* 0x000fe400078e0226 */
[----:B--2---:R-:W-:-:S06]  /*0760*/  @P4 IMAD.WIDE.U32 R26, R43, 0x4, R26 ;  /* 0x000000042b1a4825 */ /* 0x004fcc00078e001a */
[----:B------:R-:W2:Y:S01]  /*0770*/  @P4 LDG.E R26, desc[UR8][R26.64] ;  /* 0x000000081a1a4981 */ /* 0x000ea2000c1e1900 */
[----:B0-----:R-:W-:-:S06]  /*0780*/  @P3 IMAD.WIDE.U32 R24, R45, 0x4, R24 ;  /* 0x000000042d183825 */ /* 0x001fcc00078e0018 */
[----:B------:R-:W3:Y:S01]  /*0790*/  @P3 LDG.E R24, desc[UR8][R24.64] ;  /* 0x0000000818183981 */ /* 0x000ee2000c1e1900 */
[----:B-1----:R-:W-:-:S06]  /*07a0*/  @P0 IMAD.WIDE.U32 R4, R47, 0x4, R4 ;  /* 0x000000042f040825 */ /* 0x002fcc00078e0004 */
[----:B------:R-:W3:Y:S04]  /*07b0*/  @P0 LDG.E R4, desc[UR8][R4.64] ;  /* 0x0000000804040981 */ /* 0x000ee8000c1e1900 */
[----:B------:R1:W-:Y:S04]  /*07c0*/  @!P6 STS [R49+0x180], RZ ;  /* 0x000180ff3100e388 */ /* 0x0003e80000000800 */
[----:B------:R1:W-:Y:S04]  /*07d0*/  @!P5 STS [R49+0x200], RZ ;  /* 0x000200ff3100d388 */ /* 0x0003e80000000800 */
[----:B-----5:R1:W-:Y:S04]  /*07e0*/  @!P2 STS [R49], R32 ;  /* 0x000000203100a388 */ /* 0x0203e80000000800 */
[----:B------:R1:W-:Y:S04]  /*07f0*/  @!P4 STS [R49+0x280], RZ ;  /* 0x000280ff3100c388 */ /* 0x0003e80000000800 */
[----:B------:R1:W-:Y:S04]  /*0800*/  @!P3 STS [R49+0x300], RZ ;  /* 0x000300ff3100b388 */ /* 0x0003e80000000800 */
[----:B------:R1:W-:Y:S04]  /*0810*/  @!P0 STS [R49+0x380], RZ ;  /* 0x000380ff31008388 */ /* 0x0003e80000000800 */
[----:B----4-:R1:W-:Y:S01]  /*0820*/  @P6 STS [R49+0x180], R30 ;  /* 0x0001801e31006388 */ /* 0x0103e20000000800 */
[----:B------:R-:W4:Y:S03]  /*0830*/  S2R R37, SR_CTAID.Y ;  /* 0x0000000000257919 */ /* 0x000f260000002600 */
[----:B------:R1:W-:Y:S04]  /*0840*/  @P5 STS [R49+0x200], R28 ;  /* 0x0002001c31005388 */ /* 0x0003e80000000800 */
[----:B------:R1:W-:Y:S01]  /*0850*/  @P2 STS [R49], RZ ;  /* 0x000000ff31002388 */ /* 0x0003e20000000800 */
[----:B------:R-:W-:-:S04]  /*0860*/  UIADD3 UR4, UPT, UPT, UR4, 0x8, URZ ;  /* 0x0000000804047890 */ /* 0x000fc8000fffe0ff */
[----:B------:R-:W-:Y:S01]  /*0870*/  UISETP.NE.AND UP0, UPT, UR4, 0x20, UPT ;  /* 0x000000200400788c */ /* 0x000fe2000bf05270 */
[----:B--2---:R1:W-:Y:S04]  /*0880*/  @P4 STS [R49+0x280], R26 ;  /* 0x0002801a31004388 */ /* 0x0043e80000000800 */
[----:B---3--:R1:W-:Y:S04]  /*0890*/  @P3 STS [R49+0x300], R24 ;  /* 0x0003001831003388 */ /* 0x0083e80000000800 */
[----:B------:R1:W-:Y:S01]  /*08a0*/  @P0 STS [R49+0x380], R4 ;  /* 0x0003800431000388 */ /* 0x0003e20000000800 */
[----:B----4-:R-:W-:Y:S05]  /*08b0*/  BRA.U UP0, `(.L_x_1) ;  /* 0xfffffff900bc7547 */ /* 0x010fea000b83ffff */
[----:B------:R-:W0:Y:S01]  /*08c0*/  S2UR UR4, SR_CTAID.X ;  /* 0x00000000000479c3 */ /* 0x000e220000002500 */
[----:B------:R-:W2:Y:S01]  /*08d0*/  LDCU UR7, c[0x0][0x3a0] ;  /* 0x00007400ff0777ac */ /* 0x000ea20008000800 */
[----:B------:R-:W-:-:S04]  /*08e0*/  SHF.L.U32 R3, R0, 0x2, RZ ;  /* 0x0000000200037819 */ /* 0x000fc800000006ff */
[----:B------:R-:W-:Y:S02]  /*08f0*/  LOP3.LUT R3, R3, 0xfc, RZ, 0xc0, !PT ;  /* 0x000000fc03037812 */ /* 0x000fe400078ec0ff */
[----:B------:R-:W3:Y:S01]  /*0900*/  S2UR UR5, SR_CgaCtaId ;  /* 0x00000000000579c3 */ /* 0x000ee20000008800 */
[----:B0-----:R-:W-:-:S03]  /*0910*/  USHF.L.U32 UR6, UR4, 0x6, URZ ;  /* 0x0000000604067899 */ /* 0x001fc600080006ff */
[----:B------:R-:W-:Y:S02]  /*0920*/  UMOV UR4, 0x400 ;  /* 0x0000040000047882 */ /* 0x000fe40000000000 */
[----:B------:R-:W-:Y:S01]  /*0930*/  UIADD3 UR4, UPT, UPT, UR4, 0x2000, URZ ;  /* 0x0000200004047890 */ /* 0x000fe2000fffe0ff */
[----:B------:R-:W-:-:S03]  /*0940*/  MOV R38, UR6 ;  /* 0x0000000600267c02 */ /* 0x000fc60008000f00 */
[----:B---3--:R-:W-:Y:S01]  /*0950*/  ULEA UR4, UR5, UR4, 0x18 ;  /* 0x0000000405047291 */ /* 0x008fe2000f8ec0ff */
[----:B------:R-:W-:Y:S01]  /*0960*/  LOP3.LUT R35, R35, R38, RZ, 0xfc, !PT ;  /* 0x0000002623237212 */ /* 0x000fe200078efcff */
[----:B------:R-:W0:Y:S03]  /*0970*/  LDCU UR6, c[0x0][0x39c] ;  /* 0x00007380ff0677ac */ /* 0x000e260008000800 */
[----:B--2---:R-:W-:Y:S02]  /*0980*/  ISETP.GE.AND P1, PT, R35, UR7, PT ;  /* 0x0000000723007c0c */ /* 0x004fe4000bf26270 */
[----:B------:R-:W-:Y:S01]  /*0990*/  IADD3 R36, PT, PT, R3, UR4, RZ ;  /* 0x0000000403247c10 */ /* 0x000fe2000fffe0ff */
[----:B------:R-:W-:-:S10]  /*09a0*/  UMOV UR4, URZ ;  /* 0x000000ff00047c82 */ /* 0x000fd40008000000 */
.L_x_2:
[----:B------:R-:W2:Y:S01]  /*09b0*/  S2R R35, SR_TID.Y ;  /* 0x0000000000237919 */ /* 0x000ea20000002200 */
[----:B------:R-:W-:Y:S01]  /*09c0*/  LEA.HI R27, R0, UR4, RZ, 0x1a ;  /* 0x00000004001b7c11 */ /* 0x000fe2000f8fd0ff */
[----:B------:R-:W3:Y:S03]  /*09d0*/  LDC R37, c[0x0][0x3a0] ;  /* 0x0000e800ff257b82 */ /* 0x000ee60000000800 */
[----:B------:R-:W-:-:S04]  /*09e0*/  LEA R40, R2, R27, 0x5 ;  /* 0x0000001b02287211 */ /* 0x000fc800078e28ff */
[C---:B0-----:R-:W-:Y:S02]  /*09f0*/  ISETP.GE.OR P2, PT, R40.reuse, UR6, P1 ;  /* 0x0000000628007c0c */ /* 0x041fe40008f46670 */
[C---:B------:R-:W-:Y:S02]  /*0a00*/  IADD3 R5, PT, PT, R40.reuse, 0x1, RZ ;  /* 0x0000000128057810 */ /* 0x040fe40007ffe0ff */
[----:B-1----:R-:W-:-:S09]  /*0a10*/  IADD3 R28, PT, PT, R40, 0x2, RZ ;  /* 0x00000002281c7810 */ /* 0x002fd20007ffe0ff */
[----:B------:R-:W-:Y:S01]  /*0a20*/  @!P2 LOP3.LUT R41, R0, 0x3f, RZ, 0xc0, !PT ;  /* 0x0000003f0029a812 */ /* 0x000fe200078ec0ff */
[----:B------:R-:W0:Y:S01]  /*0a30*/  @!P2 LDC.64 R32, c[0x0][0x388] ;  /* 0x0000e200ff20ab82 */ /* 0x000e220000000a00 */
[----:B--2---:R-:W-:-:S04]  /*0a40*/  LEA R0, R35, R34, 0x3 ;  /* 0x0000002223007211 */ /* 0x004fc800078e18ff */
[----:B------:R-:W-:-:S04]  /*0a50*/  LOP3.LUT R3, R0, 0x3f, RZ, 0xc0, !PT ;  /* 0x0000003f00037812 */ /* 0x000fc800078ec0ff */
[----:B------:R-:W-:Y:S02]  /*0a60*/  LOP3.LUT R4, R3, R38, RZ, 0xfc, !PT ;  /* 0x0000002603047212 */ /* 0x000fe400078efcff */
[----:B------:R-:W1:Y:S02]  /*0a70*/  S2R R38, SR_CTAID.X ;  /* 0x0000000000267919 */ /* 0x000e640000002500 */
[----:B---3--:R-:W-:-:S04]  /*0a80*/  ISETP.GE.AND P0, PT, R4, R37, PT ;  /* 0x000000250400720c */ /* 0x008fc80003f06270 */
[----:B------:R-:W-:Y:S02]  /*0a90*/  ISETP.LT.AND P4, PT, R5, UR6, !P0 ;  /* 0x0000000605007c0c */ /* 0x000fe4000c781270 */
[----:B------:R-:W-:-:S11]  /*0aa0*/  ISETP.LT.AND P3, PT, R28, UR6, !P0 ;  /* 0x000000061c007c0c */ /* 0x000fd6000c761270 */
[----:B------:R-:W2:Y:S01]  /*0ab0*/  @P4 LDC.64 R24, c[0x0][0x388] ;  /* 0x0000e200ff184b82 */ /* 0x000ea20000000a00 */
[----:B------:R-:W-:-:S07]  /*0ac0*/  @P4 IMAD R26, R40, R37, R37 ;  /* 0x00000025281a4224 */ /* 0x000fce00078e0225 */
[----:B------:R-:W3:Y:S01]  /*0ad0*/  @P3 LDC.64 R4, c[0x0][0x388] ;  /* 0x0000e200ff043b82 */ /* 0x000ee20000000a00 */
[----:B-1----:R-:W-:-:S04]  /*0ae0*/  @P4 LEA R29, R38, R3, 0x6 ;  /* 0x00000003261d4211 */ /* 0x002fc800078e30ff */
[----:B------:R-:W-:Y:S02]  /*0af0*/  @P4 IADD3 R29, PT, PT, R29, R26, RZ ;  /* 0x0000001a1d1d4210 */ /* 0x000fe40007ffe0ff */
[----:B------:R-:W-:-:S03]  /*0b00*/  @P3 LEA R26, R38, R3, 0x6 ;  /* 0x00000003261a3211 */ /* 0x000fc600078e30ff */
[----:B--2---:R-:W-:-:S04]  /*0b10*/  @P4 IMAD.WIDE R24, R29, 0x4, R24 ;  /* 0x000000041d184825 */ /* 0x004fc800078e0218 */
[----:B------:R-:W-:Y:S02]  /*0b20*/  @P3 IMAD R29, R28, R37, R26 ;  /* 0x000000251c1d3224 */ /* 0x000fe400078e021a */
[----:B------:R-:W2:Y:S02]  /*0b30*/  @P4 LDG.E R24, desc[UR8][R24.64] ;  /* 0x0000000818184981 */ /* 0x000ea4000c1e1900 */
[----:B---3--:R-:W-:-:S05]  /*0b40*/  @P3 IMAD.WIDE R4, R29, 0x4, R4 ;  /* 0x000000041d043825 */ /* 0x008fca00078e0204 */
[----:B------:R-:W3:Y:S01]  /*0b50*/  @P3 LDG.E R39, desc[UR8][R4.64] ;  /* 0x0000000804273981 */ /* 0x000ee2000c1e1900 */
[----:B------:R-:W-:Y:S02]  /*0b60*/  LEA R47, R27, R36, 0x8 ;  /* 0x000000241b2f7211 */ /* 0x000fe400078e40ff */
[C---:B------:R-:W-:Y:S02]  /*0b70*/  IADD3 R42, PT, PT, R40.reuse, 0x3, RZ ;  /* 0x00000003282a7810 */ /* 0x040fe40007ffe0ff */
[C---:B------:R-:W-:Y:S01]  /*0b80*/  IADD3 R44, PT, PT, R40.reuse, 0x4, RZ ;  /* 0x00000004282c7810 */ /* 0x040fe20007ffe0ff */
[----:B------:R-:W-:Y:S01]  /*0b90*/  @!P4 STS [R47+0x100], RZ ;  /* 0x000100ff2f00c388 */ /* 0x000fe20000000800 */
[C---:B------:R-:W-:Y:S02]  /*0ba0*/  IADD3 R46, PT, PT, R40.reuse, 0x5, RZ ;  /* 0x00000005282e7810 */ /* 0x040fe40007ffe0ff */
[C---:B------:R-:W-:Y:S01]  /*0bb0*/  IADD3 R48, PT, PT, R40.reuse, 0x6, RZ ;  /* 0x0000000628307810 */ /* 0x040fe20007ffe0ff */
[----:B------:R-:W-:Y:S01]  /*0bc0*/  @!P3 STS [R47+0x200], RZ ;  /* 0x000200ff2f00b388 */ /* 0x000fe20000000800 */
[----:B------:R-:W-:-:S02]  /*0bd0*/  IADD3 R50, PT, PT, R40, 0x7, RZ ;  /* 0x0000000728327810 */ /* 0x000fc40007ffe0ff */
[----:B------:R-:W-:Y:S02]  /*0be0*/  ISETP.LT.AND P6, PT, R42, UR6, !P0 ;  /* 0x000000062a007c0c */ /* 0x000fe4000c7c1270 */
[----:B------:R-:W-:Y:S02]  /*0bf0*/  ISETP.LT.AND P5, PT, R44, UR6, !P0 ;  /* 0x000000062c007c0c */ /* 0x000fe4000c7a1270 */
[----:B------:R-:W-:-:S09]  /*0c00*/  @!P2 LEA R34, R38, R41, 0x6 ;  /* 0x000000292622a211 */ /* 0x000fd200078e30ff */
[----:B------:R-:W1:Y:S01]  /*0c10*/  @P6 LDC.64 R30, c[0x0][0x388] ;  /* 0x0000e200ff1e6b82 */ /* 0x000e620000000a00 */
[CC--:B------:R-:W-:Y:S02]  /*0c20*/  @P6 LEA R41, R38.reuse, R3.reuse, 0x6 ;  /* 0x0000000326296211 */ /* 0x0c0fe400078e30ff */
[----:B------:R-:W-:-:S03]  /*0c30*/  @P5 LEA R43, R38, R3, 0x6 ;  /* 0x00000003262b5211 */ /* 0x000fc600078e30ff */
[-C--:B------:R-:W-:Y:S02]  /*0c40*/  @P6 IMAD R41, R42, R37.reuse, R41 ;  /* 0x000000252a296224 */ /* 0x080fe400078e0229 */
[----:B------:R-:W4:Y:S01]  /*0c50*/  @P5 LDC.64 R28, c[0x0][0x388] ;  /* 0x0000e200ff1c5b82 */ /* 0x000f220000000a00 */
[----:B------:R-:W-:Y:S02]  /*0c60*/  @P5 IMAD R43, R44, R37, R43 ;  /* 0x000000252c2b5224 */ /* 0x000fe400078e022b */
[----:B-1----:R-:W-:-:S06]  /*0c70*/  @P6 IMAD.WIDE R30, R41, 0x4, R30 ;  /* 0x00000004291e6825 */ /* 0x002fcc00078e021e */
[----:B------:R-:W5:Y:S01]  /*0c80*/  @P6 LDG.E R30, desc[UR8][R30.64] ;  /* 0x000000081e1e6981 */ /* 0x000f62000c1e1900 */
[----:B----4-:R-:W-:-:S06]  /*0c90*/  @P5 IMAD.WIDE R28, R43, 0x4, R28 ;  /* 0x000000042b1c5825 */ /* 0x010fcc00078e021c */
[----:B------:R-:W4:Y:S04]  /*0ca0*/  @P5 LDG.E R28, desc[UR8][R28.64] ;  /* 0x000000081c1c5981 */ /* 0x000f28000c1e1900 */
[----:B--2---:R-:W-:Y:S01]  /*0cb0*/  @P4 STS [R47+0x100], R24 ;  /* 0x000100182f004388 */ /* 0x004fe20000000800 */
[----:B------:R-:W-:-:S03]  /*0cc0*/  ISETP.LT.AND P4, PT, R46, UR6, !P0 ;  /* 0x000000062e007c0c */ /* 0x000fc6000c781270 */
[----:B---3--:R1:W-:Y:S01]  /*0cd0*/  @P3 STS [R47+0x200], R39 ;  /* 0x000200272f003388 */ /* 0x0083e20000000800 */
[----:B------:R-:W-:Y:S02]  /*0ce0*/  ISETP.LT.AND P3, PT, R48, UR6, !P0 ;  /* 0x0000000630007c0c */ /* 0x000fe4000c761270 */
[----:B------:R-:W-:-:S07]  /*0cf0*/  ISETP.LT.AND P0, PT, R50, UR6, !P0 ;  /* 0x0000000632007c0c */ /* 0x000fce000c701270 */
[----:B------:R-:W2:Y:S01]  /*0d00*/  @P4 LDC.64 R26, c[0x0][0x388] ;  /* 0x0000e200ff1a4b82 */ /* 0x000ea20000000a00 */
[----:B-1----:R-:W-:Y:S01]  /*0d10*/  @!P2 IMAD R39, R40, R37, R34 ;  /* 0x000000252827a224 */ /* 0x002fe200078e0222 */
[----:B------:R-:W-:-:S03]  /*0d20*/  @P4 LEA R34, R38, R3, 0x6 ;  /* 0x0000000326224211 */ /* 0x000fc600078e30ff */
[----:B0-----:R-:W-:-:S03]  /*0d30*/  @!P2 IMAD.WIDE R32, R39, 0x4, R32 ;  /* 0x000000042720a825 */ /* 0x001fc600078e0220 */
[----:B------:R-:W0:Y:S01]  /*0d40*/  @P3 LDC.64 R24, c[0x0][0x388] ;  /* 0x0000e200ff183b82 */ /* 0x000e220000000a00 */
[----:B------:R-:W-:Y:S01]  /*0d50*/  @P3 LEA R45, R38, R3, 0x6 ;  /* 0x00000003262d3211 */ /* 0x000fe200078e30ff */
[----:B------:R-:W-:Y:S01]  /*0d60*/  @P4 IMAD R39, R46, R37, R34 ;  /* 0x000000252e274224 */ /* 0x000fe200078e0222 */
[----:B------:R-:W-:Y:S01]  /*0d70*/  @P0 LEA R34, R38, R3, 0x6 ;  /* 0x0000000326220211 */ /* 0x000fe200078e30ff */
[----:B------:R-:W3:Y:S02]  /*0d80*/  @!P2 LDG.E R32, desc[UR8][R32.64] ;  /* 0x000000082020a981 */ /* 0x000ee4000c1e1900 */
[-C--:B------:R-:W-:Y:S02]  /*0d90*/  @P3 IMAD R45, R48, R37.reuse, R45 ;  /* 0x00000025302d3224 */ /* 0x080fe400078e022d */
[----:B------:R-:W1:Y:S01]  /*0da0*/  @P0 LDC.64 R4, c[0x0][0x388] ;  /* 0x0000e200ff040b82 */ /* 0x000e620000000a00 */
[----:B------:R-:W-:Y:S02]  /*0db0*/  @P0 IMAD R37, R50, R37, R34 ;  /* 0x0000002532250224 */ /* 0x000fe400078e0222 */
[----:B--2---:R-:W-:-:S06]  /*0dc0*/  @P4 IMAD.WIDE R26, R39, 0x4, R26 ;  /* 0x00000004271a4825 */ /* 0x004fcc00078e021a */
[----:B------:R-:W2:Y:S01]  /*0dd0*/  @P4 LDG.E R26, desc[UR8][R26.64] ;  /* 0x000000081a1a4981 */ /* 0x000ea2000c1e1900 */
[----:B0-----:R-:W-:-:S06]  /*0de0*/  @P3 IMAD.WIDE R24, R45, 0x4, R24 ;  /* 0x000000042d183825 */ /* 0x001fcc00078e0218 */
[----:B------:R-:W2:Y:S01]  /*0df0*/  @P3 LDG.E R24, desc[UR8][R24.64] ;  /* 0x0000000818183981 */ /* 0x000ea2000c1e1900 */
[----:B-1----:R-:W-:-:S06]  /*0e00*/  @P0 IMAD.WIDE R4, R37, 0x4, R4 ;  /* 0x0000000425040825 */ /* 0x002fcc00078e0204 */
[----:B------:R-:W2:Y:S04]  /*0e10*/  @P0 LDG.E R4, desc[UR8][R4.64] ;  /* 0x0000000804040981 */ /* 0x000ea8000c1e1900 */
[----:B------:R0:W-:Y:S04]  /*0e20*/  @!P6 STS [R47+0x300], RZ ;  /* 0x000300ff2f00e388 */ /* 0x0001e80000000800 */
[----:B------:R0:W-:Y:S04]  /*0e30*/  @!P5 STS [R47+0x400], RZ ;  /* 0x000400ff2f00d388 */ /* 0x0001e80000000800 */
[----:B------:R0:W-:Y:S04]  /*0e40*/  @!P4 STS [R47+0x500], RZ ;  /* 0x000500ff2f00c388 */ /* 0x0001e80000000800 */
[----:B------:R0:W-:Y:S04]  /*0e50*/  @!P3 STS [R47+0x600], RZ ;  /* 0x000600ff2f00b388 */ /* 0x0001e80000000800 */
[----:B------:R0:W-:Y:S04]  /*0e60*/  @!P0 STS [R47+0x700], RZ ;  /* 0x000700ff2f008388 */ /* 0x0001e80000000800 */
[----:B-----5:R0:W-:Y:S01]  /*0e70*/  @P6 STS [R47+0x300], R30 ;  /* 0x0003001e2f006388 */ /* 0x0201e20000000800 */
[----:B------:R-:W1:Y:S03]  /*0e80*/  S2R R34, SR_TID.X ;  /* 0x0000000000227919 */ /* 0x000e660000002100 */
[----:B----4-:R0:W-:Y:S01]  /*0e90*/  @P5 STS [R47+0x400], R28 ;  /* 0x0004001c2f005388 */ /* 0x0101e20000000800 */
[----:B------:R-:W-:-:S04]  /*0ea0*/  UIADD3 UR4, UPT, UPT, UR4, 0x8, URZ ;  /* 0x0000000804047890 */ /* 0x000fc8000fffe0ff */
[----:B------:R-:W-:Y:S01]  /*0eb0*/  UISETP.NE.AND UP0, UPT, UR4, 0x20, UPT ;  /* 0x000000200400788c */ /* 0x000fe2000bf05270 */
[----:B------:R-:W-:Y:S01]  /*0ec0*/  SHF.L.U32 R38, R38, 0x6, RZ ;  /* 0x0000000626267819 */ /* 0x000fe200000006ff */
[----:B---3--:R0:W-:Y:S04]  /*0ed0*/  @!P2 STS [R47], R32 ;  /* 0x000000202f00a388 */ /* 0x0081e80000000800 */
[----:B------:R0:W-:Y:S04]  /*0ee0*/  @P2 STS [R47], RZ ;  /* 0x000000ff2f002388 */ /* 0x0001e80000000800 */
[----:B--2---:R0:W-:Y:S04]  /*0ef0*/  @P4 STS [R47+0x500], R26 ;  /* 0x0005001a2f004388 */ /* 0x0041e80000000800 */
[----:B------:R0:W-:Y:S04]  /*0f00*/  @P3 STS [R47+0x600], R24 ;  /* 0x000600182f003388 */ /* 0x0001e80000000800 */
[----:B------:R0:W-:Y:S01]  /*0f10*/  @P0 STS [R47+0x700], R4 ;  /* 0x000700042f000388 */ /* 0x0001e20000000800 */
[----:B-1----:R-:W-:Y:S05]  /*0f20*/  BRA.U UP0, `(.L_x_2) ;  /* 0xfffffff900a07547 */ /* 0x002fea000b83ffff */
[----:B------:R-:W1:Y:S08]  /*0f30*/  S2UR UR5, SR_CgaCtaId ;  /* 0x00000000000579c3 */ /* 0x000e700000008800 */
[----:B------:R-:W-:Y:S01]  /*0f40*/  BAR.SYNC.DEFER_BLOCKING 0x0 ;  /* 0x0000000000007b1d */ /* 0x000fe20000010000 */
[----:B------:R-:W-:-:S05]  /*0f50*/  IADD3 R2, PT, PT, R2, 0x1, RZ ;  /* 0x0000000102027810 */ /* 0x000fca0007ffe0ff */
[----:B------:R-:W-:Y:S02]  /*0f60*/  UMOV UR4, 0x400 ;  /* 0x0000040000047882 */ /* 0x000fe40000000000 */
[----:B------:R-:W-:Y:S02]  /*0f70*/  UIADD3 UR7, UPT, UPT, UR4, 0x2000, URZ ;  /* 0x0000200004077890 */ /* 0x000fe4000fffe0ff */
[----:B-1----:R-:W-:Y:S02]  /*0f80*/  ULEA UR4, UR5, UR4, 0x18 ;  /* 0x0000000405047291 */ /* 0x002fe4000f8ec0ff */
[----:B------:R-:W-:-:S04]  /*0f90*/  ULEA UR7, UR5, UR7, 0x18 ;  /* 0x0000000705077291 */ /* 0x000fc8000f8ec0ff */
[----:B------:R-:W-:Y:S01]  /*0fa0*/  LEA R5, R35, UR4, 0xa ;  /* 0x0000000423057c11 */ /* 0x000fe2000f8e50ff */
[----:B------:R-:W-:Y:S01]  /*0fb0*/  UIADD3 UR4, UPT, UPT, UR6, 0x1f, URZ ;  /* 0x0000001f06047890 */ /* 0x000fe2000fffe0ff */
[----:B0-----:R-:W-:-:S03]  /*0fc0*/  LEA R4, R34, UR7, 0x5 ;  /* 0x0000000722047c11 */ /* 0x001fc6000f8e28ff */
[----:B------:R-:W-:Y:S01]  /*0fd0*/  LDS.128 R24, [R5] ;  /* 0x0000000005187984 */ /* 0x000fe20000000c00 */
[----:B------:R-:W-:-:S03]  /*0fe0*/  USHF.R.U32.HI UR4, URZ, 0x5, UR4 ;  /* 0x00000005ff047899 */ /* 0x000fc60008011604 */
[----:B------:R-:W0:Y:S03]  /*0ff0*/  LDS.128 R28, [R4] ;  /* 0x00000000041c7984 */ /* 0x000e260000000c00 */
[----:B------:R-:W-:Y:S01]  /*1000*/  ISETP.NE.AND P0, PT, R2, UR4, PT ;  /* 0x0000000402007c0c */ /* 0x000fe2000bf05270 */
[----:B------:R-:W1:Y:S04]  /*1010*/  LDS.128 R32, [R4+0x10] ;  /* 0x0000100004207984 */ /* 0x000e680000000c00 */
[----:B------:R-:W2:Y:S04]  /*1020*/  LDS.128 R36, [R5+0x80] ;  /* 0x0000800005247984 */ /* 0x000ea80000000c00 */
[----:B------:R-:W3:Y:S04]  /*1030*/  LDS.128 R40, [R5+0x100] ;  /* 0x0001000005287984 */ /* 0x000ee80000000c00 */
[----:B------:R-:W4:Y:S04]  /*1040*/  LDS.128 R44, [R5+0x180] ;  /* 0x00018000052c7984 */ /* 0x000f280000000c00 */
[----:B------:R-:W5:Y:S04]  /*1050*/  LDS.128 R48, [R5+0x200] ;  /* 0x0002000005307984 */ /* 0x000f680000000c00 */
[----:B------:R-:W5:Y:S04]  /*1060*/  LDS.128 R52, [R5+0x280] ;  /* 0x0002800005347984 */ /* 0x000f680000000c00 */
[----:B------:R-:W-:Y:S01]  /*1070*/  LDS.128 R60, [R5+0x380] ;  /* 0x00038000053c7984 */ /* 0x000fe20000000c00 */
[C---:B0-----:R-:W-:Y:S01]  /*1080*/  FFMA R100, R24.reuse, R30, R57 ;  /* 0x0000001e18647223 */ /* 0x041fe20000000039 */
[----:B------:R-:W-:-:S02]  /*1090*/  FFMA R103, R24, R28, R103 ;  /* 0x0000001c18677223 */ /* 0x000fc40000000067 */
[----:B------:R-:W0:Y:S01]  /*10a0*/  LDS.128 R56, [R5+0x300] ;  /* 0x0003000005387984 */ /* 0x000e220000000c00 */
[C---:B------:R-:W-:Y:S01]  /*10b0*/  FFMA R104, R24.reuse, R29, R104 ;  /* 0x0000001d18687223 */ /* 0x040fe20000000068 */
[C---:B------:R-:W-:Y:S01]  /*10c0*/  FFMA R90, R24.reuse, R31, R90 ;  /* 0x0000001f185a7223 */ /* 0x040fe2000000005a */
[C---:B-1----:R-:W-:Y:S01]  /*10d0*/  FFMA R91, R24.reuse, R32, R91 ;  /* 0x00000020185b7223 */ /* 0x042fe2000000005b */
[C---:B------:R-:W-:Y:S01]  /*10e0*/  FFMA R88, R24.reuse, R33, R88 ;  /* 0x0000002118587223 */ /* 0x040fe20000000058 */
[C---:B------:R-:W-:Y:S01]  /*10f0*/  FFMA R93, R24.reuse, R34, R93 ;  /* 0x00000022185d7223 */ /* 0x040fe2000000005d */
[----:B------:R-:W-:Y:S01]  /*1100*/  FFMA R92, R24, R35, R92 ;  /* 0x00000023185c7223 */ /* 0x000fe2000000005c */
[C---:B--2---:R-:W-:Y:S01]  /*1110*/  FFMA R106, R36.reuse, R28, R97 ;  /* 0x0000001c246a7223 */ /* 0x044fe20000000061 */
[C---:B------:R-:W-:Y:S01]  /*1120*/  FFMA R108, R36.reuse, R29, R108 ;  /* 0x0000001d246c7223 */ /* 0x040fe2000000006c */
[C---:B------:R-:W-:Y:S01]  /*1130*/  FFMA R110, R36.reuse, R30, R105 ;  /* 0x0000001e246e7223 */ /* 0x040fe20000000069 */
[C---:B------:R-:W-:Y:S01]  /*1140*/  FFMA R94, R36.reuse, R31, R94 ;  /* 0x0000001f245e7223 */ /* 0x040fe2000000005e */
[C---:B------:R-:W-:Y:S01]  /*1150*/  FFMA R97, R36.reuse, R32, R107 ;  /* 0x0000002024617223 */ /* 0x040fe2000000006b */
[C---:B------:R-:W-:Y:S01]  /*1160*/  FFMA R24, R36.reuse, R33, R112 ;  /* 0x0000002124187223 */ /* 0x040fe20000000070 */
[C---:B------:R-:W-:Y:S01]  /*1170*/  FFMA R95, R36.reuse, R34, R95 ;  /* 0x00000022245f7223 */ /* 0x040fe2000000005f */
[----:B------:R-:W-:Y:S01]  /*1180*/  FFMA R96, R36, R35, R96 ;  /* 0x0000002324607223 */ /* 0x000fe20000000060 */
[C---:B---3--:R-:W-:Y:S01]  /*1190*/  FFMA R114, R40.reuse, R28, R65 ;  /* 0x0000001c28727223 */ /* 0x048fe20000000041 */
[C---:B------:R-:W-:Y:S01]  /*11a0*/  FFMA R116, R40.reuse, R29, R116 ;  /* 0x0000001d28747223 */ /* 0x040fe20000000074 */
[C---:B------:R-:W-:Y:S01]  /*11b0*/  FFMA R112, R40.reuse, R30, R67 ;  /* 0x0000001e28707223 */ /* 0x040fe20000000043 */
[C---:B------:R-:W-:Y:S01]  /*11c0*/  FFMA R36, R40.reuse, R31, R64 ;  /* 0x0000001f28247223 */ /* 0x040fe20000000040 */
[C---:B------:R-:W-:Y:S01]  /*11d0*/  FFMA R101, R40.reuse, R32, R101 ;  /* 0x0000002028657223 */ /* 0x040fe20000000065 */
[C---:B------:R-:W-:Y:S01]  /*11e0*/  FFMA R98, R40.reuse, R33, R98 ;  /* 0x0000002128627223 */ /* 0x040fe20000000062 */
[----:B------:R-:W-:Y:S01]  /*11f0*/  FFMA R99, R40, R34, R99 ;  /* 0x0000002228637223 */ /* 0x000fe20000000063 */
[C---:B----4-:R-:W-:Y:S01]  /*1200*/  FFMA R118, R44.reuse, R28, R15 ;  /* 0x0000001c2c767223 */ /* 0x050fe2000000000f */
[C---:B------:R-:W-:Y:S01]  /*1210*/  FFMA R120, R44.reuse, R29, R8 ;  /* 0x0000001d2c787223 */ /* 0x040fe20000000008 */
[C---:B------:R-:W-:Y:S01]  /*1220*/  FFMA R122, R44.reuse, R30, R19 ;  /* 0x0000001e2c7a7223 */ /* 0x040fe20000000013 */
[C---:B------:R-:W-:Y:S01]  /*1230*/  FFMA R22, R44.reuse, R31, R22 ;  /* 0x0000001f2c167223 */ /* 0x040fe20000000016 */
[C---:B------:R-:W-:Y:S01]  /*1240*/  FFMA R73, R44.reuse, R32, R73 ;  /* 0x000000202c497223 */ /* 0x040fe20000000049 */
[C---:B------:R-:W-:Y:S01]  /*1250*/  FFMA R70, R44.reuse, R33, R70 ;  /* 0x000000212c467223 */ /* 0x040fe20000000046 */
[----:B------:R-:W-:Y:S01]  /*1260*/  FFMA R71, R44, R34, R71 ;  /* 0x000000222c477223 */ /* 0x000fe20000000047 */
[-C--:B------:R-:W-:Y:S01]  /*1270*/  FFMA R40, R40, R35.reuse, R66 ;  /* 0x0000002328287223 */ /* 0x080fe20000000042 */
[----:B------:R-:W-:Y:S01]  /*1280*/  FFMA R44, R44, R35, R72 ;  /* 0x000000232c2c7223 */ /* 0x000fe20000000048 */
[----:B------:R-:W1:Y:S01]  /*1290*/  LDS.128 R64, [R4+0x100] ;  /* 0x0001000004407984 */ /* 0x000e620000000c00 */
[C---:B-----5:R-:W-:Y:S01]  /*12a0*/  FFMA R72, R48.reuse, R30, R23 ;  /* 0x0000001e30487223 */ /* 0x060fe20000000017 */
[-C--:B------:R-:W-:Y:S01]  /*12b0*/  FFMA R124, R48, R28.reuse, R11 ;  /* 0x0000001c307c7223 */ /* 0x080fe2000000000b */
[----:B------:R-:W-:Y:S01]  /*12c0*/  FFMA R23, R52, R28, R9 ;  /* 0x0000001c34177223 */ /* 0x000fe20000000009 */
[C---:B------:R-:W-:Y:S01]  /*12d0*/  FFMA R6, R48.reuse, R29, R6 ;  /* 0x0000001d30067223 */ /* 0x040fe20000000006 */
[C---:B------:R-:W-:Y:S01]  /*12e0*/  FFMA R20, R48.reuse, R31, R20 ;  /* 0x0000001f30147223 */ /* 0x040fe20000000014 */
[C---:B------:R-:W-:Y:S01]  /*12f0*/  FFMA R77, R48.reuse, R32, R77 ;  /* 0x00000020304d7223 */ /* 0x040fe2000000004d */
[C---:B------:R-:W-:Y:S01]  /*1300*/  FFMA R74, R48.reuse, R33, R74 ;  /* 0x00000021304a7223 */ /* 0x040fe2000000004a */
[----:B------:R-:W-:Y:S01]  /*1310*/  FFMA R75, R48, R34, R75 ;  /* 0x00000022304b7223 */ /* 0x000fe2000000004b */
[----:B0-----:R-:W-:Y:S01]  /*1320*/  FFMA R115, R56, R29, R10 ;  /* 0x0000001d38737223 */ /* 0x001fe2000000000a */
[----:B------:R-:W-:Y:S01]  /*1330*/  FFMA R48, R48, R35, R76 ;  /* 0x0000002330307223 */ /* 0x000fe2000000004c */
[----:B------:R-:W0:Y:S01]  /*1340*/  LDS.128 R8, [R4+0x110] ;  /* 0x0001100004087984 */ /* 0x000e220000000c00 */
[C---:B------:R-:W-:Y:S01]  /*1350*/  FFMA R76, R52.reuse, R29, R12 ;  /* 0x0000001d344c7223 */ /* 0x040fe2000000000c */
[C---:B------:R-:W-:Y:S01]  /*1360*/  FFMA R12, R52.reuse, R30, R21 ;  /* 0x0000001e340c7223 */ /* 0x040fe20000000015 */
[C---:B------:R-:W-:Y:S01]  /*1370*/  FFMA R18, R52.reuse, R31, R18 ;  /* 0x0000001f34127223 */ /* 0x040fe20000000012 */
[C---:B------:R-:W-:Y:S01]  /*1380*/  FFMA R79, R52.reuse, R32, R79 ;  /* 0x00000020344f7223 */ /* 0x040fe2000000004f */
[C---:B------:R-:W-:Y:S01]  /*1390*/  FFMA R78, R52.reuse, R33, R78 ;  /* 0x00000021344e7223 */ /* 0x040fe2000000004e */
[C---:B------:R-:W-:Y:S01]  /*13a0*/  FFMA R81, R52.reuse, R34, R81 ;  /* 0x0000002234517223 */ /* 0x040fe20000000051 */
[----:B------:R-:W-:Y:S01]  /*13b0*/  FFMA R52, R52, R35, R80 ;  /* 0x0000002334347223 */ /* 0x000fe20000000050 */
[C---:B------:R-:W-:Y:S01]  /*13c0*/  FFMA R21, R56.reuse, R28, R13 ;  /* 0x0000001c38157223 */ /* 0x040fe2000000000d */
[----:B------:R-:W-:Y:S01]  /*13d0*/  FFMA R80, R56, R30, R69 ;  /* 0x0000001e38507223 */ /* 0x000fe20000000045 */
[C---:B------:R-:W-:Y:S01]  /*13e0*/  FFMA R28, R60.reuse, R28, R17 ;  /* 0x0000001c3c1c7223 */ /* 0x040fe20000000011 */
[C---:B------:R-:W-:Y:S01]  /*13f0*/  FFMA R14, R60.reuse, R29, R14 ;  /* 0x0000001d3c0e7223 */ /* 0x040fe2000000000e */
[----:B------:R-:W-:Y:S01]  /*1400*/  FFMA R30, R60, R30, R7 ;  /* 0x0000001e3c1e7223 */ /* 0x000fe20000000007 */
[C---:B------:R-:W-:Y:S01]  /*1410*/  FFMA R16, R56.reuse, R31, R16 ;  /* 0x0000001f38107223 */ /* 0x040fe20000000010 */
[C---:B------:R-:W-:Y:S01]  /*1420*/  FFMA R85, R56.reuse, R32, R85 ;  /* 0x0000002038557223 */ /* 0x040fe20000000055 */
[C---:B------:R-:W-:Y:S01]  /*1430*/  FFMA R82, R56.reuse, R33, R82 ;  /* 0x0000002138527223 */ /* 0x040fe20000000052 */
[----:B------:R-:W-:Y:S01]  /*1440*/  FFMA R83, R56, R34, R83 ;  /* 0x0000002238537223 */ /* 0x000fe20000000053 */
[C---:B------:R-:W-:Y:S01]  /*1450*/  FFMA R68, R60.reuse, R31, R68 ;  /* 0x0000001f3c447223 */ /* 0x040fe20000000044 */
[C---:B------:R-:W-:Y:S01]  /*1460*/  FFMA R87, R60.reuse, R32, R87 ;  /* 0x000000203c577223 */ /* 0x040fe20000000057 */
[C---:B------:R-:W-:Y:S01]  /*1470*/  FFMA R86, R60.reuse, R33, R86 ;  /* 0x000000213c567223 */ /* 0x040fe20000000056 */
[----:B------:R-:W-:Y:S01]  /*1480*/  FFMA R89, R60, R34, R89 ;  /* 0x000000223c597223 */ /* 0x000fe20000000059 */
[-C--:B------:R-:W-:Y:S01]  /*1490*/  FFMA R56, R56, R35.reuse, R84 ;  /* 0x0000002338387223 */ /* 0x080fe20000000054 */
[----:B------:R-:W-:Y:S01]  /*14a0*/  FFMA R60, R60, R35, R102 ;  /* 0x000000233c3c7223 */ /* 0x000fe20000000066 */
[-C--:B-1----:R-:W-:Y:S01]  /*14b0*/  FFMA R111, R49, R65.reuse, R6 ;  /* 0x00000041316f7223 */ /* 0x082fe20000000006 */
[-C--:B------:R-:W-:Y:S01]  /*14c0*/  FFMA R69, R25, R65.reuse, R104 ;  /* 0x0000004119457223 */ /* 0x080fe20000000068 */
[-C--:B------:R-:W-:Y:S01]  /*14d0*/  FFMA R105, R37, R65.reuse, R108 ;  /* 0x0000004125697223 */ /* 0x080fe2000000006c */
[-C--:B------:R-:W-:Y:S01]  /*14e0*/  FFMA R107, R41, R65.reuse, R116 ;  /* 0x00000041296b7223 */ /* 0x080fe20000000074 */
[-C--:B------:R-:W-:Y:S01]  /*14f0*/  FFMA R109, R45, R65.reuse, R120 ;  /* 0x000000412d6d7223 */ /* 0x080fe20000000078 */
[-C--:B------:R-:W-:Y:S01]  /*1500*/  FFMA R113, R53, R65.reuse, R76 ;  /* 0x0000004135717223 */ /* 0x080fe2000000004c */
[----:B------:R-:W-:Y:S01]  /*1510*/  FFMA R115, R57, R65, R115 ;  /* 0x0000004139737223 */ /* 0x000fe20000000073 */
[-C--:B------:R-:W-:Y:S01]  /*1520*/  FFMA R117, R25, R66.reuse, R100 ;  /* 0x0000004219757223 */ /* 0x080fe20000000064 */
[-C--:B------:R-:W-:Y:S01]  /*1530*/  FFMA R119, R37, R66.reuse, R110 ;  /* 0x0000004225777223 */ /* 0x080fe2000000006e */
[-C--:B------:R-:W-:Y:S01]  /*1540*/  FFMA R121, R41, R66.reuse, R112 ;  /* 0x0000004229797223 */ /* 0x080fe20000000070 */
[-C--:B------:R-:W-:Y:S01]  /*1550*/  FFMA R123, R45, R66.reuse, R122 ;  /* 0x000000422d7b7223 */ /* 0x080fe2000000007a */
[-C--:B------:R-:W-:Y:S01]  /*1560*/  FFMA R125, R49, R66.reuse, R72 ;  /* 0x00000042317d7223 */ /* 0x080fe20000000048 */
[-C--:B------:R-:W-:Y:S01]  /*1570*/  FFMA R6, R53, R66.reuse, R12 ;  /* 0x0000004235067223 */ /* 0x080fe2000000000c */
[-C--:B------:R-:W-:Y:S01]  /*1580*/  FFMA R32, R57, R66.reuse, R80 ;  /* 0x0000004239207223 */ /* 0x080fe20000000050 */
[C---:B------:R-:W-:Y:S01]  /*1590*/  FFMA R103, R64.reuse, R25, R103 ;  /* 0x0000001940677223 */ /* 0x040fe20000000067 */
[----:B------:R-:W-:Y:S01]  /*15a0*/  FFMA R35, R64, R61, R28 ;  /* 0x0000003d40237223 */ /* 0x000fe2000000001c */
[C---:B------:R-:W-:Y:S01]  /*15b0*/  FFMA R65, R61.reuse, R65, R14 ;  /* 0x000000413d417223 */ /* 0x040fe2000000000e */
[----:B------:R-:W-:Y:S01]  /*15c0*/  FFMA R66, R61, R66, R30 ;  /* 0x000000423d427223 */ /* 0x000fe2000000001e */
[C---:B------:R-:W-:Y:S01]  /*15d0*/  FFMA R90, R25.reuse, R67, R90 ;  /* 0x00000043195a7223 */ /* 0x040fe2000000005a */
[----:B0-----:R-:W-:Y:S01]  /*15e0*/  FFMA R91, R8, R25, R91 ;  /* 0x00000019085b7223 */ /* 0x001fe2000000005b */
[C---:B------:R-:W-:Y:S01]  /*15f0*/  FFMA R88, R25.reuse, R9, R88 ;  /* 0x0000000919587223 */ /* 0x040fe20000000058 */
[CC--:B------:R-:W-:Y:S01]  /*1600*/  FFMA R93, R25.reuse, R10.reuse, R93 ;  /* 0x0000000a195d7223 */ /* 0x0c0fe2000000005d */
[----:B------:R-:W-:Y:S01]  /*1610*/  FFMA R92, R25, R11, R92 ;  /* 0x0000000b195c7223 */ /* 0x000fe2000000005c */
[----:B------:R-:W-:Y:S01]  /*1620*/  FFMA R7, R64, R37, R106 ;  /* 0x0000002540077223 */ /* 0x000fe2000000006a */
[----:B------:R-:W0:Y:S01]  /*1630*/  LDS.128 R12, [R4+0x200] ;  /* 0x00020000040c7984 */ /* 0x000e220000000c00 */
[C---:B------:R-:W-:Y:S01]  /*1640*/  FFMA R94, R37.reuse, R67, R94 ;  /* 0x00000043255e7223 */ /* 0x040fe2000000005e */
[----:B------:R-:W-:Y:S01]  /*1650*/  FFMA R97, R8, R37, R97 ;  /* 0x0000002508617223 */ /* 0x000fe20000000061 */
[C---:B------:R-:W-:Y:S01]  /*1660*/  FFMA R25, R37.reuse, R9, R24 ;  /* 0x0000000925197223 */ /* 0x040fe20000000018 */
[CC--:B------:R-:W-:Y:S01]  /*1670*/  FFMA R95, R37.reuse, R10.reuse, R95 ;  /* 0x0000000a255f7223 */ /* 0x0c0fe2000000005f */
[----:B------:R-:W-:Y:S01]  /*1680*/  FFMA R96, R37, R11, R96 ;  /* 0x0000000b25607223 */ /* 0x000fe20000000060 */
[----:B------:R-:W1:Y:S01]  /*1690*/  LDS.128 R28, [R4+0x210] ;  /* 0x00021000041c7984 */ /* 0x000e620000000c00 */
[----:B------:R-:W-:Y:S01]  /*16a0*/  FFMA R17, R64, R41, R114 ;  /* 0x0000002940117223 */ /* 0x000fe20000000072 */
[C---:B------:R-:W-:Y:S01]  /*16b0*/  FFMA R36, R41.reuse, R67, R36 ;  /* 0x0000004329247223 */ /* 0x040fe20000000024 */
[----:B------:R-:W-:Y:S01]  /*16c0*/  FFMA R101, R8, R41, R101 ;  /* 0x0000002908657223 */ /* 0x000fe20000000065 */
[C---:B------:R-:W-:Y:S01]  /*16d0*/  FFMA R37, R41.reuse, R9, R98 ;  /* 0x0000000929257223 */ /* 0x040fe20000000062 */
[CC--:B------:R-:W-:Y:S01]  /*16e0*/  FFMA R99, R41.reuse, R10.reuse, R99 ;  /* 0x0000000a29637223 */ /* 0x0c0fe20000000063 */
[----:B------:R-:W-:Y:S01]  /*16f0*/  FFMA R40, R41, R11, R40 ;  /* 0x0000000b29287223 */ /* 0x000fe20000000028 */
        /* <DEDUP_REMOVED lines=20> */
[C---:B------:R-:W-:Y:S01]  /*1840*/  FFMA R85, R8.reuse, R57, R85 ;  /* 0x0000003908557223 */ /* 0x040fe20000000055 */
[C---:B------:R-:W-:Y:S01]  /*1850*/  FFMA R53, R57.reuse, R9, R82 ;  /* 0x0000000939357223 */ /* 0x040fe20000000052 */
[CC--:B------:R-:W-:Y:S01]  /*1860*/  FFMA R83, R57.reuse, R10.reuse, R83 ;  /* 0x0000000a39537223 */ /* 0x0c0fe20000000053 */
[----:B------:R-:W-:Y:S01]  /*1870*/  FFMA R56, R57, R11, R56 ;  /* 0x0000000b39387223 */ /* 0x000fe20000000038 */
[----:B------:R-:W-:Y:S01]  /*1880*/  FFMA R87, R8, R61, R87 ;  /* 0x0000003d08577223 */ /* 0x000fe20000000057 */
[C---:B------:R-:W-:Y:S01]  /*1890*/  FFMA R57, R61.reuse, R9, R86 ;  /* 0x000000093d397223 */ /* 0x040fe20000000056 */
[C---:B------:R-:W-:Y:S01]  /*18a0*/  FFMA R89, R61.reuse, R10, R89 ;  /* 0x0000000a3d597223 */ /* 0x040fe20000000059 */
[C---:B------:R-:W-:Y:S01]  /*18b0*/  FFMA R60, R61.reuse, R11, R60 ;  /* 0x0000000b3d3c7223 */ /* 0x040fe2000000003c */
[----:B------:R-:W-:Y:S01]  /*18c0*/  FFMA R67, R61, R67, R68 ;  /* 0x000000433d437223 */ /* 0x000fe20000000044 */
[----:B------:R-:W2:Y:S01]  /*18d0*/  LDS.128 R8, [R4+0x300] ;  /* 0x0003000004087984 */ /* 0x000ea20000000c00 */
[----:B0-----:R-:W-:Y:S01]  /*18e0*/  FFMA R103, R12, R26, R103 ;  /* 0x0000001a0c677223 */ /* 0x001fe20000000067 */
[C---:B------:R-:W-:Y:S01]  /*18f0*/  FFMA R74, R26.reuse, R13, R69 ;  /* 0x0000000d1a4a7223 */ /* 0x040fe20000000045 */
[C---:B------:R-:W-:Y:S01]  /*1900*/  FFMA R100, R26.reuse, R14, R117 ;  /* 0x0000000e1a647223 */ /* 0x040fe20000000075 */
[----:B------:R-:W-:Y:S01]  /*1910*/  FFMA R90, R26, R15, R90 ;  /* 0x0000000f1a5a7223 */ /* 0x000fe2000000005a */
[----:B-1----:R-:W-:Y:S01]  /*1920*/  FFMA R91, R28, R26, R91 ;  /* 0x0000001a1c5b7223 */ /* 0x002fe2000000005b */
[C---:B------:R-:W-:Y:S01]  /*1930*/  FFMA R88, R26.reuse, R29, R88 ;  /* 0x0000001d1a587223 */ /* 0x040fe20000000058 */
[C---:B------:R-:W-:Y:S01]  /*1940*/  FFMA R93, R26.reuse, R30, R93 ;  /* 0x0000001e1a5d7223 */ /* 0x040fe2000000005d */
[----:B------:R-:W-:Y:S01]  /*1950*/  FFMA R92, R26, R31, R92 ;  /* 0x0000001f1a5c7223 */ /* 0x000fe2000000005c */
[----:B------:R-:W-:Y:S01]  /*1960*/  FFMA R24, R12, R38, R7 ;  /* 0x000000260c187223 */ /* 0x000fe20000000007 */
        /* <DEDUP_REMOVED lines=9> */
[-C--:B------:R-:W-:Y:S01]  /*1a00*/  FFMA R104, R42, R14.reuse, R121 ;  /* 0x0000000e2a687223 */ /* 0x080fe20000000079 */
[-C--:B------:R-:W-:Y:S01]  /*1a10*/  FFMA R106, R46, R14.reuse, R123 ;  /* 0x0000000e2e6a7223 */ /* 0x080fe2000000007b */
[-C--:B------:R-:W-:Y:S01]  /*1a20*/  FFMA R108, R50, R14.reuse, R125 ;  /* 0x0000000e326c7223 */ /* 0x080fe2000000007d */
[-C--:B------:R-:W-:Y:S01]  /*1a30*/  FFMA R6, R54, R14.reuse, R6 ;  /* 0x0000000e36067223 */ /* 0x080fe20000000006 */
[-C--:B------:R-:W-:Y:S01]  /*1a40*/  FFMA R32, R58, R14.reuse, R32 ;  /* 0x0000000e3a207223 */ /* 0x080fe20000000020 */
[----:B------:R-:W-:Y:S01]  /*1a50*/  FFMA R66, R62, R14, R66 ;  /* 0x0000000e3e427223 */ /* 0x000fe20000000042 */
[----:B------:R-:W-:Y:S01]  /*1a60*/  FFMA R36, R42, R15, R36 ;  /* 0x0000000f2a247223 */ /* 0x000fe20000000024 */
        /* <DEDUP_REMOVED lines=9> */
[-C--:B------:R-:W-:Y:S01]  /*1b00*/  FFMA R22, R46, R15.reuse, R22 ;  /* 0x0000000f2e167223 */ /* 0x080fe20000000016 */
[-C--:B------:R-:W-:Y:S01]  /*1b10*/  FFMA R14, R54, R15.reuse, R18 ;  /* 0x0000000f360e7223 */ /* 0x080fe20000000012 */
[----:B------:R-:W-:Y:S01]  /*1b20*/  FFMA R110, R58, R15, R16 ;  /* 0x0000000f3a6e7223 */ /* 0x000fe20000000010 */
[----:B------:R-:W-:Y:S01]  /*1b30*/  FFMA R73, R28, R46, R73 ;  /* 0x0000002e1c497223 */ /* 0x000fe20000000049 */
[C---:B------:R-:W-:Y:S01]  /*1b40*/  FFMA R42, R46.reuse, R29, R41 ;  /* 0x0000001d2e2a7223 */ /* 0x040fe20000000029 */
[C---:B------:R-:W-:Y:S01]  /*1b50*/  FFMA R71, R46.reuse, R30, R71 ;  /* 0x0000001e2e477223 */ /* 0x040fe20000000047 */
[----:B------:R-:W-:Y:S01]  /*1b60*/  FFMA R44, R46, R31, R44 ;  /* 0x0000001f2e2c7223 */ /* 0x000fe2000000002c */
[----:B------:R-:W-:Y:S01]  /*1b70*/  FFMA R12, R12, R62, R35 ;  /* 0x0000003e0c0c7223 */ /* 0x000fe20000000023 */
[-C--:B------:R-:W-:Y:S01]  /*1b80*/  FFMA R82, R50, R13.reuse, R111 ;  /* 0x0000000d32527223 */ /* 0x080fe2000000006f */
[-C--:B------:R-:W-:Y:S01]  /*1b90*/  FFMA R84, R54, R13.reuse, R113 ;  /* 0x0000000d36547223 */ /* 0x080fe20000000071 */
[-C--:B------:R-:W-:Y:S01]  /*1ba0*/  FFMA R86, R58, R13.reuse, R115 ;  /* 0x0000000d3a567223 */ /* 0x080fe20000000073 */
[----:B------:R-:W-:Y:S01]  /*1bb0*/  FFMA R98, R62, R13, R65 ;  /* 0x0000000d3e627223 */ /* 0x000fe20000000041 */
[-C--:B------:R-:W-:Y:S01]  /*1bc0*/  FFMA R20, R50, R15.reuse, R20 ;  /* 0x0000000f32147223 */ /* 0x080fe20000000014 */
[----:B------:R-:W-:Y:S01]  /*1bd0*/  FFMA R112, R62, R15, R67 ;  /* 0x0000000f3e707223 */ /* 0x000fe20000000043 */
[----:B------:R-:W-:Y:S01]  /*1be0*/  FFMA R77, R28, R50, R77 ;  /* 0x000000321c4d7223 */ /* 0x000fe2000000004d */
[C---:B------:R-:W-:Y:S01]  /*1bf0*/  FFMA R46, R50.reuse, R29, R45 ;  /* 0x0000001d322e7223 */ /* 0x040fe2000000002d */
[C---:B------:R-:W-:Y:S01]  /*1c00*/  FFMA R75, R50.reuse, R30, R75 ;  /* 0x0000001e324b7223 */ /* 0x040fe2000000004b */
[----:B------:R-:W-:Y:S01]  /*1c10*/  FFMA R48, R50, R31, R48 ;  /* 0x0000001f32307223 */ /* 0x000fe20000000030 */
[----:B------:R-:W0:Y:S01]  /*1c20*/  LDS.128 R16, [R4+0x310] ;  /* 0x0003100004107984 */ /* 0x000e220000000c00 */
        /* <DEDUP_REMOVED lines=12> */
[C---:B--2---:R-:W-:Y:S01]  /*1cf0*/  FFMA R7, R8.reuse, R39, R24 ;  /* 0x0000002708077223 */ /* 0x044fe20000000018 */
[C---:B------:R-:W-:Y:S01]  /*1d00*/  FFMA R25, R8.reuse, R43, R34 ;  /* 0x0000002b08197223 */ /* 0x040fe20000000022 */
[C---:B------:R-:W-:Y:S01]  /*1d10*/  FFMA R45, R8.reuse, R51, R68 ;  /* 0x00000033082d7223 */ /* 0x040fe20000000044 */
[-C--:B------:R-:W-:Y:S01]  /*1d20*/  FFMA R107, R55, R10.reuse, R6 ;  /* 0x0000000a376b7223 */ /* 0x080fe20000000006 */
[-C--:B------:R-:W-:Y:S01]  /*1d30*/  FFMA R109, R59, R10.reuse, R32 ;  /* 0x0000000a3b6d7223 */ /* 0x080fe20000000020 */
[C---:B------:R-:W-:Y:S01]  /*1d40*/  FFMA R103, R8.reuse, R27, R103 ;  /* 0x0000001b08677223 */ /* 0x040fe20000000067 */
[C---:B------:R-:W-:Y:S01]  /*1d50*/  FFMA R41, R8.reuse, R47, R64 ;  /* 0x0000002f08297223 */ /* 0x040fe20000000040 */
[C---:B------:R-:W-:Y:S01]  /*1d60*/  FFMA R49, R8.reuse, R55, R70 ;  /* 0x0000003708317223 */ /* 0x040fe20000000046 */
[C---:B------:R-:W-:Y:S01]  /*1d70*/  FFMA R53, R8.reuse, R59, R72 ;  /* 0x0000003b08357223 */ /* 0x040fe20000000048 */
        /* <DEDUP_REMOVED lines=14> */
[----:B------:R-:W-:Y:S01]  /*1e60*/  FFMA R111, R63, R10, R66 ;  /* 0x0000000a3f6f7223 */ /* 0x000fe20000000042 */
[----:B------:R-:W-:Y:S01]  /*1e70*/  LDS.128 R28, [R5+0x10] ;  /* 0x00001000051c7984 */ /* 0x000fe20000000c00 */
[-C--:B------:R-:W-:Y:S01]  /*1e80*/  FFMA R90, R27, R11.reuse, R90 ;  /* 0x0000000b1b5a7223 */ /* 0x080fe2000000005a */
[-C--:B------:R-:W-:Y:S01]  /*1e90*/  FFMA R94, R39, R11.reuse, R94 ;  /* 0x0000000b275e7223 */ /* 0x080fe2000000005e */
[-C--:B------:R-:W-:Y:S01]  /*1ea0*/  FFMA R24, R43, R11.reuse, R36 ;  /* 0x0000000b2b187223 */ /* 0x080fe20000000024 */
[----:B------:R-:W1:Y:S01]  /*1eb0*/  LDS.128 R32, [R4+0x400] ;  /* 0x0004000004207984 */ /* 0x000e620000000c00 */
[-C--:B------:R-:W-:Y:S01]  /*1ec0*/  FFMA R6, R47, R11.reuse, R22 ;  /* 0x0000000b2f067223 */ /* 0x080fe20000000016 */
[-C--:B------:R-:W-:Y:S01]  /*1ed0*/  FFMA R62, R51, R11.reuse, R20 ;  /* 0x0000000b333e7223 */ /* 0x080fe20000000014 */
[-C--:B------:R-:W-:Y:S01]  /*1ee0*/  FFMA R68, R55, R11.reuse, R14 ;  /* 0x0000000b37447223 */ /* 0x080fe2000000000e */
[-C--:B------:R-:W-:Y:S01]  /*1ef0*/  FFMA R110, R59, R11.reuse, R110 ;  /* 0x0000000b3b6e7223 */ /* 0x080fe2000000006e */
[----:B------:R-:W-:Y:S01]  /*1f00*/  FFMA R112, R63, R11, R112 ;  /* 0x0000000b3f707223 */ /* 0x000fe20000000070 */
[----:B------:R-:W2:Y:S01]  /*1f10*/  LDS.128 R12, [R5+0x90] ;  /* 0x00009000050c7984 */ /* 0x000ea20000000c00 */
[C---:B0-----:R-:W-:Y:S01]  /*1f20*/  FFMA R91, R16.reuse, R27, R91 ;  /* 0x0000001b105b7223 */ /* 0x041fe2000000005b */
[----:B------:R-:W-:Y:S01]  /*1f30*/  FFMA R88, R27, R17, R88 ;  /* 0x000000111b587223 */ /* 0x000fe20000000058 */
[C---:B------:R-:W-:Y:S01]  /*1f40*/  FFMA R101, R16.reuse, R43, R101 ;  /* 0x0000002b10657223 */ /* 0x040fe20000000065 */
[----:B------:R-:W0:Y:S01]  /*1f50*/  LDS.128 R8, [R4+0x410] ;  /* 0x0004100004087984 */ /* 0x000e220000000c00 */
[C---:B------:R-:W-:Y:S01]  /*1f60*/  FFMA R70, R43.reuse, R17, R38 ;  /* 0x000000112b467223 */ /* 0x040fe20000000026 */
[CC--:B------:R-:W-:Y:S01]  /*1f70*/  FFMA R99, R43.reuse, R18.reuse, R99 ;  /* 0x000000122b637223 */ /* 0x0c0fe20000000063 */
[-C--:B------:R-:W-:Y:S01]  /*1f80*/  FFMA R40, R43, R19.reuse, R40 ;  /* 0x000000132b287223 */ /* 0x080fe20000000028 */
[----:B------:R-:W3:Y:S01]  /*1f90*/  LDS.128 R20, [R5+0x110] ;  /* 0x0001100005147984 */ /* 0x000ee20000000c00 */
[CC--:B------:R-:W-:Y:S01]  /*1fa0*/  FFMA R93, R27.reuse, R18.reuse, R93 ;  /* 0x000000121b5d7223 */ /* 0x0c0fe2000000005d */
[----:B------:R-:W-:Y:S01]  /*1fb0*/  FFMA R92, R27, R19, R92 ;  /* 0x000000131b5c7223 */ /* 0x000fe2000000005c */
[C---:B------:R-:W-:Y:S01]  /*1fc0*/  FFMA R97, R16.reuse, R39, R97 ;  /* 0x0000002710617223 */ /* 0x040fe20000000061 */
[C---:B------:R-:W-:Y:S01]  /*1fd0*/  FFMA R26, R39.reuse, R17, R26 ;  /* 0x00000011271a7223 */ /* 0x040fe2000000001a */
        /* <DEDUP_REMOVED lines=10> */
[----:B------:R-:W4:Y:S01]  /*2080*/  LDS.128 R36, [R5+0x190] ;  /* 0x0001900005247984 */ /* 0x000f220000000c00 */
        /* <DEDUP_REMOVED lines=8> */
[----:B------:R-:W-:Y:S01]  /*2110*/  FFMA R87, R16, R63, R87 ;  /* 0x0000003f10577223 */ /* 0x000fe20000000057 */
[----:B------:R-:W5:Y:S01]  /*2120*/  LDS.128 R64, [R5+0x210] ;  /* 0x0002100005407984 */ /* 0x000f620000000c00 */
[C---:B------:R-:W-:Y:S01]  /*2130*/  FFMA R58, R63.reuse, R17, R58 ;  /* 0x000000113f3a7223 */ /* 0x040fe2000000003a */
[C---:B------:R-:W-:Y:S01]  /*2140*/  FFMA R51, R63.reuse, R18, R89 ;  /* 0x000000123f337223 */ /* 0x040fe20000000059 */
[----:B------:R-:W-:Y:S01]  /*2150*/  FFMA R60, R63, R19, R60 ;  /* 0x000000133f3c7223 */ /* 0x000fe2000000003c */
[C---:B-1----:R-:W-:Y:S01]  /*2160*/  FFMA R100, R28.reuse, R33, R74 ;  /* 0x000000211c647223 */ /* 0x042fe2000000004a */
[----:B------:R-:W1:Y:S01]  /*2170*/  LDS.128 R16, [R5+0x290] ;  /* 0x0002900005107984 */ /* 0x000e620000000c00 */
[C---:B------:R-:W-:Y:S01]  /*2180*/  FFMA R103, R28.reuse, R32, R103 ;  /* 0x000000201c677223 */ /* 0x040fe20000000067 */
[C---:B------:R-:W-:Y:S01]  /*2190*/  FFMA R102, R28.reuse, R34, R115 ;  /* 0x000000221c667223 */ /* 0x040fe20000000073 */
[----:B------:R-:W-:Y:S01]  /*21a0*/  FFMA R104, R28, R35, R90 ;  /* 0x000000231c687223 */ /* 0x000fe2000000005a */
[----:B------:R-:W1:Y:S01]  /*21b0*/  LDS.128 R72, [R5+0x310] ;  /* 0x0003100005487984 */ /* 0x000e620000000c00 */
[----:B--2---:R-:W-:Y:S01]  /*21c0*/  FFMA R76, R12, R33, R76 ;  /* 0x000000210c4c7223 */ /* 0x004fe2000000004c */
[C---:B0-----:R-:W-:Y:S01]  /*21d0*/  FFMA R55, R28.reuse, R8, R91 ;  /* 0x000000081c377223 */ /* 0x041fe2000000005b */
[C---:B------:R-:W-:Y:S01]  /*21e0*/  FFMA R106, R28.reuse, R9, R88 ;  /* 0x000000091c6a7223 */ /* 0x040fe20000000058 */
[C---:B------:R-:W-:Y:S01]  /*21f0*/  FFMA R93, R28.reuse, R10, R93 ;  /* 0x0000000a1c5d7223 */ /* 0x040fe2000000005d */
[----:B------:R-:W-:Y:S01]  /*2200*/  FFMA R92, R28, R11, R92 ;  /* 0x0000000b1c5c7223 */ /* 0x000fe2000000005c */
[C---:B------:R-:W-:Y:S01]  /*2210*/  FFMA R28, R12.reuse, R32, R7 ;  /* 0x000000200c1c7223 */ /* 0x040fe20000000007 */
[C---:B------:R-:W-:Y:S01]  /*2220*/  FFMA R108, R12.reuse, R34, R113 ;  /* 0x000000220c6c7223 */ /* 0x040fe20000000071 */
[C---:B------:R-:W-:Y:S01]  /*2230*/  FFMA R94, R12.reuse, R35, R94 ;  /* 0x000000230c5e7223 */ /* 0x040fe2000000005e */
[C---:B------:R-:W-:Y:S01]  /*2240*/  FFMA R97, R12.reuse, R8, R97 ;  /* 0x000000080c617223 */ /* 0x040fe20000000061 */
[C---:B------:R-:W-:Y:S01]  /*2250*/  FFMA R114, R12.reuse, R9, R26 ;  /* 0x000000090c727223 */ /* 0x040fe2000000001a */
[C---:B------:R-:W-:Y:S01]  /*2260*/  FFMA R95, R12.reuse, R10, R95 ;  /* 0x0000000a0c5f7223 */ /* 0x040fe2000000005f */
[----:B------:R-:W-:Y:S01]  /*2270*/  FFMA R96, R12, R11, R96 ;  /* 0x0000000b0c607223 */ /* 0x000fe20000000060 */
[----:B------:R-:W0:Y:S01]  /*2280*/  LDS.128 R88, [R5+0x390] ;  /* 0x0003900005587984 */ /* 0x000e220000000c00 */
[C---:B---3--:R-:W-:Y:S01]  /*2290*/  FFMA R12, R20.reuse, R32, R25 ;  /* 0x00000020140c7223 */ /* 0x048fe20000000019 */
[C---:B------:R-:W-:Y:S01]  /*22a0*/  FFMA R118, R20.reuse, R35, R24 ;  /* 0x0000002314767223 */ /* 0x040fe20000000018 */
[C---:B------:R-:W-:Y:S01]  /*22b0*/  FFMA R78, R20.reuse, R33, R78 ;  /* 0x00000021144e7223 */ /* 0x040fe2000000004e */
[----:B------:R-:W2:Y:S01]  /*22c0*/  LDS.128 R24, [R4+0x500] ;  /* 0x0005000004187984 */ /* 0x000ea20000000c00 */
        /* <DEDUP_REMOVED lines=11> */
[C---:B------:R-:W-:Y:S01]  /*2380*/  FFMA R71, R36.reuse, R10, R71 ;  /* 0x0000000a24477223 */ /* 0x040fe20000000047 */
[----:B------:R-:W-:Y:S01]  /*2390*/  FFMA R44, R36, R11, R44 ;  /* 0x0000000b242c7223 */ /* 0x000fe2000000002c */
[C---:B-----5:R-:W-:Y:S01]  /*23a0*/  FFMA R45, R64.reuse, R32, R45 ;  /* 0x00000020402d7223 */ /* 0x060fe2000000002d */
[C---:B------:R-:W-:Y:S01]  /*23b0*/  FFMA R82, R64.reuse, R33, R82 ;  /* 0x0000002140527223 */ /* 0x040fe20000000052 */
[C---:B------:R-:W-:Y:S01]  /*23c0*/  FFMA R36, R64.reuse, R34, R105 ;  /* 0x0000002240247223 */ /* 0x040fe20000000069 */
[C---:B------:R-:W-:Y:S01]  /*23d0*/  FFMA R62, R64.reuse, R35, R62 ;  /* 0x00000023403e7223 */ /* 0x040fe2000000003e */
[C---:B------:R-:W-:Y:S01]  /*23e0*/  FFMA R77, R64.reuse, R8, R77 ;  /* 0x00000008404d7223 */ /* 0x040fe2000000004d */
[C---:B------:R-:W-:Y:S01]  /*23f0*/  FFMA R46, R64.reuse, R9, R46 ;  /* 0x00000009402e7223 */ /* 0x040fe2000000002e */
[C---:B------:R-:W-:Y:S01]  /*2400*/  FFMA R47, R64.reuse, R10, R47 ;  /* 0x0000000a402f7223 */ /* 0x040fe2000000002f */
[----:B------:R-:W-:Y:S01]  /*2410*/  FFMA R48, R64, R11, R48 ;  /* 0x0000000b40307223 */ /* 0x000fe20000000030 */
[----:B------:R-:W3:Y:S01]  /*2420*/  LDS.128 R40, [R4+0x510] ;  /* 0x0005100004287984 */ /* 0x000ee20000000c00 */
[C---:B-1----:R-:W-:Y:S01]  /*2430*/  FFMA R49, R16.reuse, R32, R49 ;  /* 0x0000002010317223 */ /* 0x042fe20000000031 */
        /* <DEDUP_REMOVED lines=8> */
[C---:B------:R-:W-:Y:S01]  /*24c0*/  FFMA R16, R72.reuse, R34, R109 ;  /* 0x0000002248107223 */ /* 0x040fe2000000006d */
[C---:B------:R-:W-:Y:S01]  /*24d0*/  FFMA R86, R72.reuse, R33, R86 ;  /* 0x0000002148567223 */ /* 0x040fe20000000056 */
[C---:B------:R-:W-:Y:S01]  /*24e0*/  FFMA R110, R72.reuse, R35, R110 ;  /* 0x00000023486e7223 */ /* 0x040fe2000000006e */
[----:B------:R-:W-:Y:S01]  /*24f0*/  FFMA R85, R72, R8, R85 ;  /* 0x0000000848557223 */ /* 0x000fe20000000055 */
[C---:B0-----:R-:W-:Y:S01]  /*2500*/  FFMA R32, R88.reuse, R32, R57 ;  /* 0x0000002058207223 */ /* 0x041fe20000000039 */
[C---:B------:R-:W-:Y:S01]  /*2510*/  FFMA R98, R88.reuse, R33, R98 ;  /* 0x0000002158627223 */ /* 0x040fe20000000062 */
[C---:B------:R-:W-:Y:S01]  /*2520*/  FFMA R34, R88.reuse, R34, R111 ;  /* 0x0000002258227223 */ /* 0x040fe2000000006f */
[----:B------:R-:W-:Y:S01]  /*2530*/  FFMA R112, R88, R35, R112 ;  /* 0x0000002358707223 */ /* 0x000fe20000000070 */
[C---:B--2---:R-:W-:Y:S01]  /*2540*/  FFMA R35, R24.reuse, R21, R12 ;  /* 0x0000001518237223 */ /* 0x044fe2000000000c */
        /* <DEDUP_REMOVED lines=10> */
[-C--:B------:R-:W-:Y:S01]  /*25f0*/  FFMA R12, R73, R26.reuse, R16 ;  /* 0x0000001a490c7223 */ /* 0x080fe20000000010 */
        /* <DEDUP_REMOVED lines=18> */
[----:B------:R-:W-:Y:S01]  /*2720*/  FFMA R16, R89, R26, R34 ;  /* 0x0000001a59107223 */ /* 0x000fe20000000022 */
[----:B------:R-:W0:Y:S01]  /*2730*/  LDS.128 R8, [R4+0x600] ;  /* 0x0006000004087984 */ /* 0x000e220000000c00 */
        /* <DEDUP_REMOVED lines=8> */
[C---:B---3--:R-:W-:Y:S01]  /*27c0*/  FFMA R55, R40.reuse, R29, R55 ;  /* 0x0000001d28377223 */ /* 0x048fe20000000037 */
[----:B------:R-:W1:Y:S01]  /*27d0*/  LDS.128 R24, [R4+0x610] ;  /* 0x0006100004187984 */ /* 0x000e620000000c00 */
        /* <DEDUP_REMOVED lines=24> */
[----:B------:R-:W-:Y:S01]  /*2960*/  FFMA R17, R73, R41, R54 ;  /* 0x0000002949117223 */ /* 0x000fe20000000036 */
[----:B------:R-:W-:Y:S01]  /*2970*/  FFMA R87, R40, R89, R87 ;  /* 0x0000005928577223 */ /* 0x000fe20000000057 */
[----:B------:R-:W-:Y:S01]  /*2980*/  FFMA R41, R89, R41, R58 ;  /* 0x0000002959297223 */ /* 0x000fe2000000003a */
[-C--:B------:R-:W-:Y:S01]  /*2990*/  FFMA R83, R73, R42.reuse, R83 ;  /* 0x0000002a49537223 */ /* 0x080fe20000000053 */
[----:B------:R-:W-:Y:S01]  /*29a0*/  FFMA R51, R89, R42, R51 ;  /* 0x0000002a59337223 */ /* 0x000fe20000000033 */
[C---:B0-----:R-:W-:Y:S01]  /*29b0*/  FFMA R36, R8.reuse, R14, R33 ;  /* 0x0000000e08247223 */ /* 0x041fe20000000021 */
[C---:B------:R-:W-:Y:S01]  /*29c0*/  FFMA R40, R8.reuse, R22, R35 ;  /* 0x0000001608287223 */ /* 0x040fe20000000023 */
[----:B------:R-:W-:Y:S01]  /*29d0*/  FFMA R103, R8, R30, R103 ;  /* 0x0000001e08677223 */ /* 0x000fe20000000067 */
[C---:B------:R-:W-:Y:S01]  /*29e0*/  FFMA R58, R30.reuse, R9, R61 ;  /* 0x000000091e3a7223 */ /* 0x040fe2000000003d */
[CC--:B------:R-:W-:Y:S01]  /*29f0*/  FFMA R86, R30.reuse, R10.reuse, R115 ;  /* 0x0000000a1e567223 */ /* 0x0c0fe20000000073 */
[----:B------:R-:W0:Y:S01]  /*2a00*/  LDS.128 R32, [R4+0x700] ;  /* 0x0007000004207984 */ /* 0x000e220000000c00 */
[----:B------:R-:W-:Y:S01]  /*2a10*/  FFMA R104, R30, R11, R104 ;  /* 0x0000000b1e687223 */ /* 0x000fe20000000068 */
        /* <DEDUP_REMOVED lines=16> */
[----:B------:R-:W-:Y:S01]  /*2b20*/  FFMA R16, R90, R10, R16 ;  /* 0x0000000a5a107223 */ /* 0x000fe20000000010 */
[C---:B------:R-:W-:Y:S01]  /*2b30*/  FFMA R14, R22.reuse, R25, R13 ;  /* 0x00000019160e7223 */ /* 0x040fe2000000000d */
[----:B------:R-:W-:Y:S01]  /*2b40*/  FFMA R72, R22, R9, R69 ;  /* 0x0000000916487223 */ /* 0x000fe20000000045 */
[----:B------:R-:W-:Y:S01]  /*2b50*/  FFMA R10, R18, R11, R68 ;  /* 0x0000000b120a7223 */ /* 0x000fe20000000044 */
[----:B------:R-:W-:Y:S01]  /*2b60*/  FFMA R13, R38, R26, R71 ;  /* 0x0000001a260d7223 */ /* 0x000fe20000000047 */
[C---:B------:R-:W-:Y:S01]  /*2b70*/  FFMA R42, R8.reuse, R38, R57 ;  /* 0x00000026082a7223 */ /* 0x040fe20000000039 */
[----:B------:R-:W1:Y:S01]  /*2b80*/  LDS.128 R68, [R4+0x710] ;  /* 0x0007100004447984 */ /* 0x000e620000000c00 */
[C---:B------:R-:W-:Y:S01]  /*2b90*/  FFMA R46, R8.reuse, R66, R45 ;  /* 0x00000042082e7223 */ /* 0x040fe2000000002d */
[C---:B------:R-:W-:Y:S01]  /*2ba0*/  FFMA R50, R8.reuse, R18, R53 ;  /* 0x0000001208327223 */ /* 0x040fe20000000035 */
[C---:B------:R-:W-:Y:S01]  /*2bb0*/  FFMA R54, R8.reuse, R74, R49 ;  /* 0x0000004a08367223 */ /* 0x040fe20000000031 */
[----:B------:R-:W-:Y:S01]  /*2bc0*/  FFMA R56, R73, R43, R56 ;  /* 0x0000002b49387223 */ /* 0x000fe20000000038 */
[----:B------:R-:W-:Y:S01]  /*2bd0*/  FFMA R8, R8, R90, R59 ;  /* 0x0000005a08087223 */ /* 0x000fe2000000003b */
[----:B------:R-:W-:Y:S01]  /*2be0*/  FFMA R118, R22, R11, R118 ;  /* 0x0000000b16767223 */ /* 0x000fe20000000076 */
[----:B------:R-:W-:Y:S01]  /*2bf0*/  FFMA R101, R24, R22, R101 ;  /* 0x0000001618657223 */ /* 0x000fe20000000065 */
[C---:B------:R-:W-:Y:S01]  /*2c00*/  FFMA R99, R22.reuse, R26, R99 ;  /* 0x0000001a16637223 */ /* 0x040fe20000000063 */
[----:B------:R-:W-:Y:S01]  /*2c10*/  FFMA R20, R22, R27, R20 ;  /* 0x0000001b16147223 */ /* 0x000fe20000000014 */
[----:B------:R-:W-:Y:S01]  /*2c20*/  FFMA R60, R89, R43, R60 ;  /* 0x0000002b593c7223 */ /* 0x000fe2000000003c */
[C---:B------:R-:W-:Y:S01]  /*2c30*/  FFMA R76, R38.reuse, R9, R105 ;  /* 0x00000009264c7223 */ /* 0x040fe20000000069 */
[----:B------:R-:W-:Y:S01]  /*2c40*/  FFMA R6, R38, R11, R6 ;  /* 0x0000000b26067223 */ /* 0x000fe20000000006 */
[----:B------:R-:W-:Y:S01]  /*2c50*/  FFMA R7, R24, R38, R7 ;  /* 0x0000002618077223 */ /* 0x000fe20000000007 */
[C---:B------:R-:W-:Y:S01]  /*2c60*/  FFMA R22, R38.reuse, R25, R21 ;  /* 0x0000001926167223 */ /* 0x040fe20000000015 */
[----:B------:R-:W-:Y:S01]  /*2c70*/  FFMA R44, R38, R27, R44 ;  /* 0x0000001b262c7223 */ /* 0x000fe2000000002c */
[-C--:B------:R-:W-:Y:S01]  /*2c80*/  FFMA R78, R66, R9.reuse, R111 ;  /* 0x00000009424e7223 */ /* 0x080fe2000000006f */
[-C--:B------:R-:W-:Y:S01]  /*2c90*/  FFMA R80, R18, R9.reuse, R107 ;  /* 0x0000000912507223 */ /* 0x080fe2000000006b */
[-C--:B------:R-:W-:Y:S01]  /*2ca0*/  FFMA R82, R74, R9.reuse, R109 ;  /* 0x000000094a527223 */ /* 0x080fe2000000006d */
[----:B------:R-:W-:Y:S01]  /*2cb0*/  FFMA R84, R90, R9, R113 ;  /* 0x000000095a547223 */ /* 0x000fe20000000071 */
        /* <DEDUP_REMOVED lines=15> */
[----:B0-----:R-:W-:Y:S01]  /*2db0*/  FFMA R53, R32, R75, R54 ;  /* 0x0000004b20357223 */ /* 0x001fe20000000036 */
[----:B------:R-:W-:Y:S01]  /*2dc0*/  FFMA R87, R24, R90, R87 ;  /* 0x0000005a18577223 */ /* 0x000fe20000000057 */
        /* <DEDUP_REMOVED lines=9> */
[-C--:B------:R-:W-:Y:S01]  /*2e60*/  FFMA R111, R31, R34.reuse, R86 ;  /* 0x000000221f6f7223 */ /* 0x080fe20000000056 */
[----:B------:R-:W-:Y:S01]  /*2e70*/  FFMA R54, R19, R35, R10 ;  /* 0x0000002313367223 */ /* 0x000fe2000000000a */
        /* <DEDUP_REMOVED lines=20> */
[----:B------:R-:W0:Y:S01]  /*2fc0*/  LDS.128 R40, [R4+0x800] ;  /* 0x0008000004287984 */ /* 0x000e220000000c00 */
[-C--:B------:R-:W-:Y:S01]  /*2fd0*/  FFMA R6, R39, R35.reuse, R6 ;  /* 0x0000002327067223 */ /* 0x080fe20000000006 */
[-C--:B------:R-:W-:Y:S01]  /*2fe0*/  FFMA R50, R67, R35.reuse, R62 ;  /* 0x0000002343327223 */ /* 0x080fe2000000003e */
[-C--:B------:R-:W-:Y:S01]  /*2ff0*/  FFMA R110, R75, R35.reuse, R110 ;  /* 0x000000234b6e7223 */ /* 0x080fe2000000006e */
[----:B------:R-:W-:Y:S01]  /*3000*/  FFMA R86, R91, R35, R28 ;  /* 0x000000235b567223 */ /* 0x000fe2000000001c */
[----:B------:R-:W2:Y:S01]  /*3010*/  LDS.128 R8, [R4+0x810] ;  /* 0x0008100004087984 */ /* 0x000ea20000000c00 */
[C---:B-1----:R-:W-:Y:S01]  /*3020*/  FFMA R55, R68.reuse, R31, R55 ;  /* 0x0000001f44377223 */ /* 0x042fe20000000037 */
[C---:B------:R-:W-:Y:S01]  /*3030*/  FFMA R106, R31.reuse, R69, R106 ;  /* 0x000000451f6a7223 */ /* 0x040fe2000000006a */
[CC--:B------:R-:W-:Y:S01]  /*3040*/  FFMA R93, R31.reuse, R70.reuse, R93 ;  /* 0x000000461f5d7223 */ /* 0x0c0fe2000000005d */
[----:B------:R-:W1:Y:S01]  /*3050*/  LDS.128 R32, [R5+0xa0] ;  /* 0x0000a00005207984 */ /* 0x000e620000000c00 */
[----:B------:R-:W-:Y:S01]  /*3060*/  FFMA R92, R31, R71, R92 ;  /* 0x000000471f5c7223 */ /* 0x000fe2000000005c */
[----:B------:R-:W-:Y:S01]  /*3070*/  FFMA R16, R15, R69, R30 ;  /* 0x000000450f107223 */ /* 0x000fe2000000001e */
[C---:B------:R-:W-:Y:S01]  /*3080*/  FFMA R7, R68.reuse, R39, R7 ;  /* 0x0000002744077223 */ /* 0x040fe20000000007 */
[----:B------:R-:W3:Y:S01]  /*3090*/  LDS.128 R28, [R5+0x120] ;  /* 0x00012000051c7984 */ /* 0x000ee20000000c00 */
        /* <DEDUP_REMOVED lines=8> */
[CC--:B------:R-:W-:Y:S01]  /*3120*/  FFMA R95, R15.reuse, R70.reuse, R95 ;  /* 0x000000460f5f7223 */ /* 0x0c0fe2000000005f */
[----:B------:R-:W-:Y:S01]  /*3130*/  FFMA R96, R15, R71, R96 ;  /* 0x000000470f607223 */ /* 0x000fe20000000060 */
[----:B------:R-:W-:Y:S01]  /*3140*/  FFMA R88, R23, R69, R14 ;  /* 0x0000004517587223 */ /* 0x000fe2000000000e */
[-C--:B------:R-:W-:Y:S01]  /*3150*/  FFMA R39, R19, R70.reuse, R81 ;  /* 0x0000004613277223 */ /* 0x080fe20000000051 */
[-C--:B------:R-:W-:Y:S01]  /*3160*/  FFMA R67, R75, R70.reuse, R83 ;  /* 0x000000464b437223 */ /* 0x080fe20000000053 */
[----:B------:R-:W4:Y:S01]  /*3170*/  LDS.128 R12, [R5+0x1a0] ;  /* 0x0001a000050c7984 */ /* 0x000f220000000c00 */
[----:B------:R-:W-:Y:S01]  /*3180*/  FFMA R100, R91, R71, R60 ;  /* 0x000000475b647223 */ /* 0x000fe2000000003c */
[C---:B------:R-:W-:Y:S01]  /*3190*/  FFMA R101, R68.reuse, R23, R101 ;  /* 0x0000001744657223 */ /* 0x040fe20000000065 */
[CC--:B------:R-:W-:Y:S01]  /*31a0*/  FFMA R99, R23.reuse, R70.reuse, R99 ;  /* 0x0000004617637223 */ /* 0x0c0fe20000000063 */
[----:B------:R-:W5:Y:S01]  /*31b0*/  LDS.128 R80, [R5+0x220] ;  /* 0x0002200005507984 */ /* 0x000f620000000c00 */
[----:B------:R-:W-:Y:S01]  /*31c0*/  FFMA R20, R23, R71, R20 ;  /* 0x0000004717147223 */ /* 0x000fe20000000014 */
[C---:B------:R-:W-:Y:S01]  /*31d0*/  FFMA R79, R68.reuse, R19, R79 ;  /* 0x00000013444f7223 */ /* 0x040fe2000000004f */
[C---:B------:R-:W-:Y:S01]  /*31e0*/  FFMA R66, R19.reuse, R69, R66 ;  /* 0x0000004513427223 */ /* 0x040fe20000000042 */
[----:B------:R-:W5:Y:S01]  /*31f0*/  LDS.128 R60, [R5+0x2a0] ;  /* 0x0002a000053c7984 */ /* 0x000f620000000c00 */
[----:B------:R-:W-:Y:S01]  /*3200*/  FFMA R52, R19, R71, R52 ;  /* 0x0000004713347223 */ /* 0x000fe20000000034 */
[C---:B------:R-:W-:Y:S01]  /*3210*/  FFMA R85, R68.reuse, R75, R85 ;  /* 0x0000004b44557223 */ /* 0x040fe20000000055 */
[C---:B------:R-:W-:Y:S01]  /*3220*/  FFMA R98, R75.reuse, R69, R18 ;  /* 0x000000454b627223 */ /* 0x040fe20000000012 */
[----:B------:R-:W-:Y:S01]  /*3230*/  FFMA R56, R75, R71, R56 ;  /* 0x000000474b387223 */ /* 0x000fe20000000038 */
[----:B------:R-:W-:Y:S01]  /*3240*/  FFMA R87, R68, R91, R87 ;  /* 0x0000005b44577223 */ /* 0x000fe20000000057 */
[C---:B------:R-:W-:Y:S01]  /*3250*/  FFMA R74, R91.reuse, R69, R74 ;  /* 0x000000455b4a7223 */ /* 0x040fe2000000004a */
[----:B------:R-:W-:Y:S01]  /*3260*/  FFMA R51, R91, R70, R51 ;  /* 0x000000465b337223 */ /* 0x000fe20000000033 */
[C---:B0-----:R-:W-:Y:S01]  /*3270*/  FFMA R103, R24.reuse, R40, R103 ;  /* 0x0000002818677223 */ /* 0x041fe20000000067 */
[C---:B------:R-:W-:Y:S01]  /*3280*/  FFMA R58, R24.reuse, R41, R58 ;  /* 0x00000029183a7223 */ /* 0x040fe2000000003a */
[C---:B------:R-:W-:Y:S01]  /*3290*/  FFMA R102, R24.reuse, R42, R111 ;  /* 0x0000002a18667223 */ /* 0x040fe2000000006f */
[C---:B------:R-:W-:Y:S01]  /*32a0*/  FFMA R104, R24.reuse, R43, R104 ;  /* 0x0000002b18687223 */ /* 0x040fe20000000068 */
[C---:B--2---:R-:W-:Y:S01]  /*32b0*/  FFMA R55, R24.reuse, R8, R55 ;  /* 0x0000000818377223 */ /* 0x044fe20000000037 */
[C---:B------:R-:W-:Y:S01]  /*32c0*/  FFMA R106, R24.reuse, R9, R106 ;  /* 0x00000009186a7223 */ /* 0x040fe2000000006a */
[C---:B------:R-:W-:Y:S01]  /*32d0*/  FFMA R93, R24.reuse, R10, R93 ;  /* 0x0000000a185d7223 */ /* 0x040fe2000000005d */
[----:B------:R-:W-:Y:S01]  /*32e0*/  FFMA R92, R24, R11, R92 ;  /* 0x0000000b185c7223 */ /* 0x000fe2000000005c */
[----:B------:R-:W0:Y:S01]  /*32f0*/  LDS.128 R68, [R5+0x320] ;  /* 0x0003200005447984 */ /* 0x000e220000000c00 */
        /* <DEDUP_REMOVED lines=8> */
[----:B------:R-:W1:Y:S01]  /*3380*/  LDS.128 R16, [R5+0x3a0] ;  /* 0x0003a00005107984 */ /* 0x000e620000000c00 */
[C---:B---3--:R-:W-:Y:S01]  /*3390*/  FFMA R32, R28.reuse, R40, R21 ;  /* 0x000000281c207223 */ /* 0x048fe20000000015 */
[C---:B------:R-:W-:Y:S01]  /*33a0*/  FFMA R72, R28.reuse, R41, R72 ;  /* 0x000000291c487223 */ /* 0x040fe20000000048 */
[C---:B------:R-:W-:Y:S01]  /*33b0*/  FFMA R114, R28.reuse, R42, R59 ;  /* 0x0000002a1c727223 */ /* 0x040fe2000000003b */
[C---:B------:R-:W-:Y:S01]  /*33c0*/  FFMA R118, R28.reuse, R43, R118 ;  /* 0x0000002b1c767223 */ /* 0x040fe20000000076 */
[C---:B------:R-:W-:Y:S01]  /*33d0*/  FFMA R101, R28.reuse, R8, R101 ;  /* 0x000000081c657223 */ /* 0x040fe20000000065 */
[C---:B------:R-:W-:Y:S01]  /*33e0*/  FFMA R88, R28.reuse, R9, R88 ;  /* 0x000000091c587223 */ /* 0x040fe20000000058 */
[C---:B------:R-:W-:Y:S01]  /*33f0*/  FFMA R99, R28.reuse, R10, R99 ;  /* 0x0000000a1c637223 */ /* 0x040fe20000000063 */
[----:B------:R-:W-:Y:S01]  /*3400*/  FFMA R28, R28, R11, R20 ;  /* 0x0000000b1c1c7223 */ /* 0x000fe20000000014 */
[C---:B----4-:R-:W-:Y:S01]  /*3410*/  FFMA R116, R12.reuse, R40, R37 ;  /* 0x000000280c747223 */ /* 0x050fe20000000025 */
[----:B------:R-:W2:Y:S01]  /*3420*/  LDS.128 R20, [R4+0x900] ;  /* 0x0009000004147984 */ /* 0x000ea20000000c00 */
        /* <DEDUP_REMOVED lines=8> */
[----:B------:R-:W-:Y:S01]  /*34b0*/  FFMA R12, R80, R9, R38 ;  /* 0x00000009500c7223 */ /* 0x000fe20000000026 */
[CC--:B------:R-:W-:Y:S01]  /*34c0*/  FFMA R109, R60.reuse, R41.reuse, R36 ;  /* 0x000000293c6d7223 */ /* 0x0c0fe20000000024 */
[----:B------:R-:W-:Y:S01]  /*34d0*/  FFMA R45, R60, R10, R39 ;  /* 0x0000000a3c2d7223 */ /* 0x000fe20000000027 */
[C---:B------:R-:W-:Y:S01]  /*34e0*/  FFMA R78, R80.reuse, R41, R78 ;  /* 0x00000029504e7223 */ /* 0x040fe2000000004e */
[C---:B------:R-:W-:Y:S01]  /*34f0*/  FFMA R122, R80.reuse, R42, R73 ;  /* 0x0000002a507a7223 */ /* 0x040fe20000000049 */
[C---:B------:R-:W-:Y:S01]  /*3500*/  FFMA R50, R80.reuse, R43, R50 ;  /* 0x0000002b50327223 */ /* 0x040fe20000000032 */
[C---:B------:R-:W-:Y:S01]  /*3510*/  FFMA R77, R80.reuse, R8, R77 ;  /* 0x00000008504d7223 */ /* 0x040fe2000000004d */
[C---:B------:R-:W-:Y:S01]  /*3520*/  FFMA R47, R80.reuse, R10, R47 ;  /* 0x0000000a502f7223 */ /* 0x040fe2000000002f */
[----:B------:R-:W-:Y:S01]  /*3530*/  FFMA R48, R80, R11, R48 ;  /* 0x0000000b50307223 */ /* 0x000fe20000000030 */
[----:B------:R-:W3:Y:S01]  /*3540*/  LDS.128 R36, [R4+0x910] ;  /* 0x0009100004247984 */ /* 0x000ee20000000c00 */
[C---:B------:R-:W-:Y:S01]  /*3550*/  FFMA R59, R60.reuse, R40, R49 ;  /* 0x000000283c3b7223 */ /* 0x040fe20000000031 */
        /* <DEDUP_REMOVED lines=8> */
[C---:B------:R-:W-:Y:S01]  /*35e0*/  FFMA R110, R68.reuse, R43, R110 ;  /* 0x0000002b446e7223 */ /* 0x040fe2000000006e */
[----:B------:R-:W-:Y:S01]  /*35f0*/  FFMA R85, R68, R8, R85 ;  /* 0x0000000844557223 */ /* 0x000fe20000000055 */
[C---:B-1----:R-:W-:Y:S01]  /*3600*/  FFMA R40, R16.reuse, R40, R57 ;  /* 0x0000002810287223 */ /* 0x042fe20000000039 */
[C---:B------:R-:W-:Y:S01]  /*3610*/  FFMA R84, R16.reuse, R41, R84 ;  /* 0x0000002910547223 */ /* 0x040fe20000000054 */
        /* <DEDUP_REMOVED lines=9> */
[C---:B--2---:R-:W-:Y:S01]  /*36b0*/  FFMA R41, R20.reuse, R33, R24 ;  /* 0x0000002114297223 */ /* 0x044fe20000000018 */
[C---:B------:R-:W-:Y:S01]  /*36c0*/  FFMA R43, R20.reuse, R29, R32 ;  /* 0x0000001d142b7223 */ /* 0x040fe20000000020 */
[----:B------:R-:W-:Y:S01]  /*36d0*/  FFMA R107, R61, R21, R109 ;  /* 0x000000153d6b7223 */ /* 0x000fe2000000006d */
[C---:B------:R-:W-:Y:S01]  /*36e0*/  FFMA R103, R20.reuse, R25, R103 ;  /* 0x0000001914677223 */ /* 0x040fe20000000067 */
        /* <DEDUP_REMOVED lines=56> */
[C---:B------:R-:W-:Y:S01]  /*3a70*/  FFMA R67, R69.reuse, R38, R67 ;  /* 0x0000002645437223 */ /* 0x040fe20000000043 */
[----:B------:R-:W-:Y:S01]  /*3a80*/  FFMA R56, R69, R39, R56 ;  /* 0x0000002745387223 */ /* 0x000fe20000000038 */
[C---:B------:R-:W-:Y:S01]  /*3a90*/  FFMA R69, R17.reuse, R37, R74 ;  /* 0x0000002511457223 */ /* 0x040fe2000000004a */
[----:B------:R-:W-:Y:S01]  /*3aa0*/  FFMA R87, R36, R17, R87 ;  /* 0x0000001124577223 */ /* 0x000fe20000000057 */
[-C--:B0-----:R-:W-:Y:S01]  /*3ab0*/  FFMA R64, R26, R9.reuse, R73 ;  /* 0x000000091a407223 */ /* 0x081fe20000000049 */
[-C--:B------:R-:W-:Y:S01]  /*3ac0*/  FFMA R66, R34, R9.reuse, R75 ;  /* 0x0000000922427223 */ /* 0x080fe2000000004b */
[-C--:B------:R-:W-:Y:S01]  /*3ad0*/  FFMA R68, R30, R9.reuse, R89 ;  /* 0x000000091e447223 */ /* 0x080fe20000000059 */
[-C--:B------:R-:W-:Y:S01]  /*3ae0*/  FFMA R72, R14, R9.reuse, R91 ;  /* 0x000000090e487223 */ /* 0x080fe2000000005b */
[-C--:B------:R-:W-:Y:S01]  /*3af0*/  FFMA R74, R82, R9.reuse, R105 ;  /* 0x00000009524a7223 */ /* 0x080fe20000000069 */
[-C--:B------:R-:W-:Y:S01]  /*3b00*/  FFMA R76, R62, R9.reuse, R107 ;  /* 0x000000093e4c7223 */ /* 0x080fe2000000006b */
[-C--:B------:R-:W-:Y:S01]  /*3b10*/  FFMA R78, R70, R9.reuse, R109 ;  /* 0x00000009464e7223 */ /* 0x080fe2000000006d */
[----:B------:R-:W-:Y:S01]  /*3b20*/  FFMA R80, R18, R9, R111 ;  /* 0x0000000912507223 */ /* 0x000fe2000000006f */
[----:B------:R-:W-:Y:S01]  /*3b30*/  FFMA R103, R8, R26, R103 ;  /* 0x0000001a08677223 */ /* 0x000fe20000000067 */
        /* <DEDUP_REMOVED lines=27> */
[C---:B------:R-:W-:Y:S01]  /*3cf0*/  FFMA R51, R17.reuse, R38, R51 ;  /* 0x0000002611337223 */ /* 0x040fe20000000033 */
[----:B------:R-:W-:Y:S01]  /*3d00*/  FFMA R100, R17, R39, R100 ;  /* 0x0000002711647223 */ /* 0x000fe20000000064 */
[----:B------:R-:W-:Y:S01]  /*3d10*/  FFMA R46, R8, R82, R49 ;  /* 0x00000052082e7223 */ /* 0x000fe20000000031 */
        /* <DEDUP_REMOVED lines=9> */
[-C--:B------:R-:W-:Y:S01]  /*3db0*/  FFMA R58, R8, R62.reuse, R59 ;  /* 0x0000003e083a7223 */ /* 0x080fe2000000003b */
[----:B------:R-:W0:Y:S01]  /*3dc0*/  LDS.128 R36, [R4+0xb00] ;  /* 0x000b000004247984 */ /* 0x000e220000000c00 */
[----:B------:R-:W-:Y:S01]  /*3dd0*/  FFMA R10, R62, R11, R54 ;  /* 0x0000000b3e0a7223 */ /* 0x000fe20000000036 */
[----:B------:R-:W-:Y:S01]  /*3de0*/  FFMA R79, R20, R62, R79 ;  /* 0x0000003e144f7223 */ /* 0x000fe2000000004f */
[C---:B------:R-:W-:Y:S01]  /*3df0*/  FFMA R82, R62.reuse, R21, R81 ;  /* 0x000000153e527223 */ /* 0x040fe20000000051 */
[----:B------:R-:W-:Y:S01]  /*3e00*/  FFMA R45, R62, R22, R45 ;  /* 0x000000163e2d7223 */ /* 0x000fe2000000002d */
[----:B------:R-:W-:Y:S01]  /*3e10*/  FFMA R60, R8, R70, R53 ;  /* 0x00000046083c7223 */ /* 0x000fe20000000035 */
[----:B------:R-:W-:Y:S01]  /*3e20*/  FFMA R62, R62, R23, R52 ;  /* 0x000000173e3e7223 */ /* 0x000fe20000000034 */
[----:B------:R-:W-:Y:S01]  /*3e30*/  FFMA R8, R8, R18, R65 ;  /* 0x0000001208087223 */ /* 0x000fe20000000041 */
[----:B------:R-:W1:Y:S01]  /*3e40*/  LDS.128 R52, [R4+0xb10] ;  /* 0x000b100004347984 */ /* 0x000e620000000c00 */
[-C--:B------:R-:W-:Y:S01]  /*3e50*/  FFMA R110, R70, R11.reuse, R110 ;  /* 0x0000000b466e7223 */ /* 0x080fe2000000006e */
[----:B------:R-:W-:Y:S01]  /*3e60*/  FFMA R32, R18, R11, R32 ;  /* 0x0000000b12207223 */ /* 0x000fe20000000020 */
[----:B------:R-:W-:Y:S01]  /*3e70*/  FFMA R85, R20, R70, R85 ;  /* 0x0000004614557223 */ /* 0x000fe20000000055 */
[C---:B------:R-:W-:Y:S01]  /*3e80*/  FFMA R108, R70.reuse, R21, R61 ;  /* 0x00000015466c7223 */ /* 0x040fe2000000003d */
[C---:B------:R-:W-:Y:S01]  /*3e90*/  FFMA R67, R70.reuse, R22, R67 ;  /* 0x0000001646437223 */ /* 0x040fe20000000043 */
[----:B------:R-:W-:Y:S01]  /*3ea0*/  FFMA R56, R70, R23, R56 ;  /* 0x0000001746387223 */ /* 0x000fe20000000038 */
[----:B------:R-:W-:Y:S01]  /*3eb0*/  FFMA R70, R18, R21, R69 ;  /* 0x0000001512467223 */ /* 0x000fe20000000045 */
[----:B------:R-:W-:Y:S01]  /*3ec0*/  FFMA R87, R20, R18, R87 ;  /* 0x0000001214577223 */ /* 0x000fe20000000057 */
[C---:B------:R-:W-:Y:S01]  /*3ed0*/  FFMA R51, R18.reuse, R22, R51 ;  /* 0x0000001612337223 */ /* 0x040fe20000000033 */
[----:B------:R-:W-:-:S02]  /*3ee0*/  FFMA R100, R18, R23, R100 ;  /* 0x0000001712647223 */ /* 0x000fc40000000064 */
[----:B------:R-:W-:Y:S01]  /*3ef0*/  LDS.128 R20, [R5+0x30] ;  /* 0x0000300005147984 */ /* 0x000fe20000000c00 */
[C---:B0-----:R-:W-:Y:S01]  /*3f00*/  FFMA R57, R36.reuse, R63, R58 ;  /* 0x0000003f24397223 */ /* 0x041fe2000000003a */
[C---:B------:R-:W-:Y:S01]  /*3f10*/  FFMA R103, R36.reuse, R27, R103 ;  /* 0x0000001b24677223 */ /* 0x040fe20000000067 */
        /* <DEDUP_REMOVED lines=31> */
[C---:B-1----:R-:W-:Y:S01]  /*4110*/  FFMA R107, R52.reuse, R27, R9 ;  /* 0x0000001b346b7223 */ /* 0x042fe20000000009 */
[C---:B------:R-:W-:Y:S01]  /*4120*/  FFMA R97, R52.reuse, R35, R97 ;  /* 0x0000002334617223 */ /* 0x040fe20000000061 */
[C---:B------:R-:W-:Y:S01]  /*4130*/  FFMA R12, R35.reuse, R53, R26 ;  /* 0x00000035230c7223 */ /* 0x040fe2000000001a */
[----:B------:R-:W1:Y:S01]  /*4140*/  LDS.128 R36, [R4+0xc10] ;  /* 0x000c100004247984 */ /* 0x000e620000000c00 */
[CC--:B------:R-:W-:Y:S01]  /*4150*/  FFMA R95, R35.reuse, R54.reuse, R95 ;  /* 0x00000036235f7223 */ /* 0x0c0fe2000000005f */
[----:B------:R-:W-:Y:S01]  /*4160*/  FFMA R96, R35, R55, R96 ;  /* 0x0000003723607223 */ /* 0x000fe20000000060 */
[C---:B------:R-:W-:Y:S01]  /*4170*/  FFMA R106, R27.reuse, R53, R106 ;  /* 0x000000351b6a7223 */ /* 0x040fe2000000006a */
[----:B------:R-:W2:Y:S01]  /*4180*/  LDS.128 R8, [R5+0xb0] ;  /* 0x0000b00005087984 */ /* 0x000ea20000000c00 */
[CC--:B------:R-:W-:Y:S01]  /*4190*/  FFMA R93, R27.reuse, R54.reuse, R93 ;  /* 0x000000361b5d7223 */ /* 0x0c0fe2000000005d */
[----:B------:R-:W-:Y:S01]  /*41a0*/  FFMA R92, R27, R55, R92 ;  /* 0x000000371b5c7223 */ /* 0x000fe2000000005c */
[C---:B------:R-:W-:Y:S01]  /*41b0*/  FFMA R77, R52.reuse, R83, R77 ;  /* 0x00000053344d7223 */ /* 0x040fe2000000004d */
[C---:B------:R-:W-:Y:S01]  /*41c0*/  FFMA R90, R83.reuse, R53, R14 ;  /* 0x00000035535a7223 */ /* 0x040fe2000000000e */
[CC--:B------:R-:W-:Y:S01]  /*41d0*/  FFMA R35, R83.reuse, R54.reuse, R47 ;  /* 0x0000003653237223 */ /* 0x0c0fe2000000002f */
[----:B------:R-:W-:Y:S01]  /*41e0*/  FFMA R48, R83, R55, R48 ;  /* 0x0000003753307223 */ /* 0x000fe20000000030 */
[----:B------:R-:W3:Y:S01]  /*41f0*/  LDS.128 R24, [R5+0x130] ;  /* 0x0001300005187984 */ /* 0x000ee20000000c00 */
        /* <DEDUP_REMOVED lines=16> */
[----:B------:R-:W4:Y:S01]  /*4300*/  LDS.128 R28, [R5+0x1b0] ;  /* 0x0001b000051c7984 */ /* 0x000f220000000c00 */
[----:B------:R-:W-:Y:S01]  /*4310*/  FFMA R71, R52, R19, R87 ;  /* 0x0000001334477223 */ /* 0x000fe20000000057 */
[C---:B------:R-:W-:Y:S01]  /*4320*/  FFMA R70, R19.reuse, R53, R70 ;  /* 0x0000003513467223 */ /* 0x040fe20000000046 */
[C---:B------:R-:W-:Y:S01]  /*4330*/  FFMA R51, R19.reuse, R54, R51 ;  /* 0x0000003613337223 */ /* 0x040fe20000000033 */
[----:B------:R-:W-:Y:S01]  /*4340*/  FFMA R100, R19, R55, R100 ;  /* 0x0000003713647223 */ /* 0x000fe20000000064 */
[----:B------:R-:W5:Y:S01]  /*4350*/  LDS.128 R44, [R5+0x230] ;  /* 0x00023000052c7984 */ /* 0x000f620000000c00 */
[----:B0-----:R-:W-:-:S03]  /*4360*/  FFMA R103, R20, R40, R103 ;  /* 0x0000002814677223 */ /* 0x001fc60000000067 */
[----:B------:R-:W0:Y:S01]  /*4370*/  LDS.128 R52, [R5+0x2b0] ;  /* 0x0002b00005347984 */ /* 0x000e220000000c00 */
[C---:B------:R-:W-:Y:S01]  /*4380*/  FFMA R64, R20.reuse, R41, R64 ;  /* 0x0000002914407223 */ /* 0x040fe20000000040 */
[C---:B------:R-:W-:Y:S01]  /*4390*/  FFMA R98, R20.reuse, R42, R105 ;  /* 0x0000002a14627223 */ /* 0x040fe20000000069 */
[C---:B------:R-:W-:Y:S01]  /*43a0*/  FFMA R104, R20.reuse, R43, R104 ;  /* 0x0000002b14687223 */ /* 0x040fe20000000068 */
[----:B------:R-:W0:Y:S01]  /*43b0*/  LDS.128 R84, [R5+0x330] ;  /* 0x0003300005547984 */ /* 0x000e220000000c00 */
[C---:B-1----:R-:W-:Y:S01]  /*43c0*/  FFMA R107, R20.reuse, R36, R107 ;  /* 0x00000024146b7223 */ /* 0x042fe2000000006b */
[C---:B------:R-:W-:Y:S01]  /*43d0*/  FFMA R106, R20.reuse, R37, R106 ;  /* 0x00000025146a7223 */ /* 0x040fe2000000006a */
[C---:B------:R-:W-:Y:S01]  /*43e0*/  FFMA R93, R20.reuse, R38, R93 ;  /* 0x00000026145d7223 */ /* 0x040fe2000000005d */
[----:B------:R-:W-:Y:S01]  /*43f0*/  FFMA R92, R20, R39, R92 ;  /* 0x00000027145c7223 */ /* 0x000fe2000000005c */
[C---:B--2---:R-:W-:Y:S01]  /*4400*/  FFMA R20, R8.reuse, R40, R13 ;  /* 0x0000002808147223 */ /* 0x044fe2000000000d */
[C---:B------:R-:W-:Y:S01]  /*4410*/  FFMA R112, R8.reuse, R37, R12 ;  /* 0x0000002508707223 */ /* 0x040fe2000000000c */
[C---:B------:R-:W-:Y:S01]  /*4420*/  FFMA R66, R8.reuse, R41, R66 ;  /* 0x0000002908427223 */ /* 0x040fe20000000042 */
[----:B------:R-:W1:Y:S01]  /*4430*/  LDS.128 R12, [R5+0x3b0] ;  /* 0x0003b000050c7984 */ /* 0x000e620000000c00 */
        /* <DEDUP_REMOVED lines=11> */
[C---:B------:R-:W-:Y:S01]  /*44f0*/  FFMA R99, R24.reuse, R38, R99 ;  /* 0x0000002618637223 */ /* 0x040fe20000000063 */
[----:B------:R-:W-:-:S02]  /*4500*/  FFMA R24, R24, R39, R16 ;  /* 0x0000002718187223 */ /* 0x000fc40000000010 */
[----:B------:R-:W2:Y:S01]  /*4510*/  LDS.128 R16, [R4+0xd00] ;  /* 0x000d000004107984 */ /* 0x000ea20000000c00 */
        /* <DEDUP_REMOVED lines=30> */
[C---:B------:R-:W-:Y:S01]  /*4700*/  FFMA R67, R84.reuse, R38, R67 ;  /* 0x0000002654437223 */ /* 0x040fe20000000043 */
[----:B------:R-:W-:Y:S01]  /*4710*/  FFMA R84, R84, R39, R56 ;  /* 0x0000002754547223 */ /* 0x000fe20000000038 */
[C---:B-1----:R-:W-:Y:S01]  /*4720*/  FFMA R71, R12.reuse, R36, R71 ;  /* 0x000000240c477223 */ /* 0x042fe20000000047 */
[----:B------:R-:W0:Y:S01]  /*4730*/  LDS.128 R56, [R4+0xd10] ;  /* 0x000d100004387984 */ /* 0x000e220000000c00 */
[C---:B------:R-:W-:Y:S01]  /*4740*/  FFMA R70, R12.reuse, R37, R70 ;  /* 0x000000250c467223 */ /* 0x040fe20000000046 */
[C---:B------:R-:W-:Y:S01]  /*4750*/  FFMA R51, R12.reuse, R38, R51 ;  /* 0x000000260c337223 */ /* 0x040fe20000000033 */
[C---:B------:R-:W-:Y:S01]  /*4760*/  FFMA R100, R12.reuse, R39, R100 ;  /* 0x000000270c647223 */ /* 0x040fe20000000064 */
[C---:B------:R-:W-:Y:S01]  /*4770*/  FFMA R40, R12.reuse, R40, R61 ;  /* 0x000000280c287223 */ /* 0x040fe2000000003d */
[----:B------:R-:W1:Y:S01]  /*4780*/  LDS.128 R36, [R4+0xe00] ;  /* 0x000e000004247984 */ /* 0x000e620000000c00 */
        /* <DEDUP_REMOVED lines=35> */
[C---:B0-----:R-:W-:Y:S01]  /*49c0*/  FFMA R107, R56.reuse, R21, R107 ;  /* 0x00000015386b7223 */ /* 0x041fe2000000006b */
[----:B------:R-:W0:Y:S01]  /*49d0*/  LDS.128 R16, [R4+0xe10] ;  /* 0x000e100004107984 */ /* 0x000e220000000c00 */
[C---:B------:R-:W-:Y:S01]  /*49e0*/  FFMA R106, R21.reuse, R57, R106 ;  /* 0x00000039156a7223 */ /* 0x040fe2000000006a */
[CC--:B------:R-:W-:Y:S01]  /*49f0*/  FFMA R93, R21.reuse, R58.reuse, R93 ;  /* 0x0000003a155d7223 */ /* 0x0c0fe2000000005d */
[----:B------:R-:W-:Y:S01]  /*4a00*/  FFMA R92, R21, R59, R92 ;  /* 0x0000003b155c7223 */ /* 0x000fe2000000005c */
[----:B------:R-:W-:Y:S01]  /*4a10*/  FFMA R97, R56, R9, R97 ;  /* 0x0000000938617223 */ /* 0x000fe20000000061 */
[C---:B------:R-:W-:Y:S01]  /*4a20*/  FFMA R21, R9.reuse, R57, R112 ;  /* 0x0000003909157223 */ /* 0x040fe20000000070 */
[CC--:B------:R-:W-:Y:S01]  /*4a30*/  FFMA R95, R9.reuse, R58.reuse, R95 ;  /* 0x0000003a095f7223 */ /* 0x0c0fe2000000005f */
[----:B------:R-:W-:Y:S01]  /*4a40*/  FFMA R96, R9, R59, R96 ;  /* 0x0000003b09607223 */ /* 0x000fe20000000060 */
[----:B------:R-:W-:Y:S01]  /*4a50*/  FFMA R9, R25, R57, R34 ;  /* 0x0000003919097223 */ /* 0x000fe20000000022 */
[----:B------:R-:W-:Y:S01]  /*4a60*/  FFMA R20, R45, R58, R35 ;  /* 0x0000003a2d147223 */ /* 0x000fe20000000023 */
[----:B-1----:R-:W-:Y:S01]  /*4a70*/  FFMA R28, R36, R10, R33 ;  /* 0x0000000a241c7223 */ /* 0x002fe20000000021 */
[C---:B------:R-:W-:Y:S01]  /*4a80*/  FFMA R101, R56.reuse, R25, R101 ;  /* 0x0000001938657223 */ /* 0x040fe20000000065 */
[----:B------:R-:W1:Y:S01]  /*4a90*/  LDS.128 R32, [R4+0xf00] ;  /* 0x000f000004207984 */ /* 0x000e620000000c00 */
        /* <DEDUP_REMOVED lines=8> */
[----:B------:R-:W-:Y:S01]  /*4b20*/  FFMA R48, R45, R59, R48 ;  /* 0x0000003b2d307223 */ /* 0x000fe20000000030 */
[C---:B------:R-:W-:Y:S01]  /*4b30*/  FFMA R79, R56.reuse, R53, R79 ;  /* 0x00000035384f7223 */ /* 0x040fe2000000004f */
[-C--:B------:R-:W-:Y:S01]  /*4b40*/  FFMA R83, R53, R58.reuse, R83 ;  /* 0x0000003a35537223 */ /* 0x080fe20000000053 */
[C---:B------:R-:W-:Y:S01]  /*4b50*/  FFMA R63, R56.reuse, R85, R63 ;  /* 0x00000055383f7223 */ /* 0x040fe2000000003f */
[-C--:B------:R-:W-:Y:S01]  /*4b60*/  FFMA R67, R85, R58.reuse, R67 ;  /* 0x0000003a55437223 */ /* 0x080fe20000000043 */
[----:B------:R-:W-:Y:S01]  /*4b70*/  FFMA R71, R56, R13, R71 ;  /* 0x0000000d38477223 */ /* 0x000fe20000000047 */
[----:B------:R-:W-:Y:S01]  /*4b80*/  FFMA R51, R13, R58, R51 ;  /* 0x0000003a0d337223 */ /* 0x000fe20000000033 */
        /* <DEDUP_REMOVED lines=10> */
[C---:B------:R-:W-:Y:S01]  /*4c30*/  FFMA R90, R22.reuse, R38, R115 ;  /* 0x00000026165a7223 */ /* 0x040fe20000000073 */
[----:B------:R-:W-:Y:S01]  /*4c40*/  FFMA R104, R22, R39, R104 ;  /* 0x0000002716687223 */ /* 0x000fe20000000068 */
[----:B0-----:R-:W-:Y:S01]  /*4c50*/  FFMA R107, R16, R22, R107 ;  /* 0x00000016106b7223 */ /* 0x001fe2000000006b */
[C---:B------:R-:W-:Y:S01]  /*4c60*/  FFMA R106, R22.reuse, R17, R106 ;  /* 0x00000011166a7223 */ /* 0x040fe2000000006a */
[C---:B------:R-:W-:Y:S01]  /*4c70*/  FFMA R93, R22.reuse, R18, R93 ;  /* 0x00000012165d7223 */ /* 0x040fe2000000005d */
[----:B------:R-:W-:Y:S01]  /*4c80*/  FFMA R92, R22, R19, R92 ;  /* 0x00000013165c7223 */ /* 0x000fe2000000005c */
[C---:B------:R-:W-:Y:S01]  /*4c90*/  FFMA R53, R85.reuse, R57, R108 ;  /* 0x0000003955357223 */ /* 0x040fe2000000006c */
[----:B------:R-:W-:Y:S01]  /*4ca0*/  FFMA R36, R36, R14, R69 ;  /* 0x0000000e24247223 */ /* 0x000fe20000000045 */
[C---:B------:R-:W-:Y:S01]  /*4cb0*/  FFMA R98, R10.reuse, R38, R117 ;  /* 0x000000260a627223 */ /* 0x040fe20000000075 */
        /* <DEDUP_REMOVED lines=32> */
[----:B------:R-:W-:Y:S01]  /*4ec0*/  FFMA R82, R14, R37, R111 ;  /* 0x000000250e527223 */ /* 0x000fe2000000006f */
        /* <DEDUP_REMOVED lines=18> */
[C---:B-1----:R-:W-:Y:S01]  /*4ff0*/  FFMA R53, R32.reuse, R15, R36 ;  /* 0x0000000f20357223 */ /* 0x042fe20000000024 */
[C---:B------:R-:W-:Y:S01]  /*5000*/  FFMA R21, R32.reuse, R27, R40 ;  /* 0x0000001b20157223 */ /* 0x040fe20000000028 */
[C---:B------:R-:W-:Y:S01]  /*5010*/  FFMA R25, R32.reuse, R31, R42 ;  /* 0x0000001f20197223 */ /* 0x040fe2000000002a */
[----:B------:R-:W-:Y:S01]  /*5020*/  LDS.128 R16, [R5+0x40] ;  /* 0x0000400005107984 */ /* 0x000fe20000000c00 */
[C---:B------:R-:W-:Y:S01]  /*5030*/  FFMA R103, R32.reuse, R23, R103 ;  /* 0x0000001720677223 */ /* 0x040fe20000000067 */
[C---:B------:R-:W-:Y:S01]  /*5040*/  FFMA R13, R32.reuse, R11, R28 ;  /* 0x0000000b200d7223 */ /* 0x040fe2000000001c */
[C---:B------:R-:W-:Y:S01]  /*5050*/  FFMA R29, R32.reuse, R47, R52 ;  /* 0x0000002f201d7223 */ /* 0x040fe20000000034 */
[----:B------:R-:W1:Y:S01]  /*5060*/  LDS.128 R36, [R4+0x1000] ;  /* 0x0010000004247984 */ /* 0x000e620000000c00 */
[C---:B------:R-:W-:Y:S01]  /*5070*/  FFMA R45, R32.reuse, R55, R56 ;  /* 0x00000037202d7223 */ /* 0x040fe20000000038 */
[----:B------:R-:W-:Y:S01]  /*5080*/  FFMA R49, R32, R87, R58 ;  /* 0x0000005720317223 */ /* 0x000fe2000000003a */
[-C--:B------:R-:W-:Y:S01]  /*5090*/  FFMA R60, R23, R33.reuse, R60 ;  /* 0x00000021173c7223 */ /* 0x080fe2000000003c */
[----:B------:R-:W2:Y:S01]  /*50a0*/  LDS.128 R40, [R5+0xc0] ;  /* 0x0000c00005287984 */ /* 0x000ea20000000c00 */
        /* <DEDUP_REMOVED lines=24> */
[C---:B0-----:R-:W-:Y:S01]  /*5230*/  FFMA R101, R72.reuse, R27, R101 ;  /* 0x0000001b48657223 */ /* 0x041fe20000000065 */
[C---:B------:R-:W-:Y:S01]  /*5240*/  FFMA R28, R27.reuse, R73, R10 ;  /* 0x000000491b1c7223 */ /* 0x040fe2000000000a */
[CC--:B------:R-:W-:Y:S01]  /*5250*/  FFMA R99, R27.reuse, R74.reuse, R99 ;  /* 0x0000004a1b637223 */ /* 0x0c0fe20000000063 */
[----:B------:R-:W0:Y:S01]  /*5260*/  LDS.128 R32, [R4+0x1010] ;  /* 0x0010100004207984 */ /* 0x000e220000000c00 */
        /* <DEDUP_REMOVED lines=16> */
[C---:B------:R-:W-:Y:S01]  /*5370*/  FFMA R106, R23.reuse, R73, R106 ;  /* 0x00000049176a7223 */ /* 0x040fe2000000006a */
[----:B------:R-:W4:Y:S01]  /*5380*/  LDS.128 R76, [R5+0x240] ;  /* 0x00024000054c7984 */ /* 0x000f220000000c00 */
[CC--:B------:R-:W-:Y:S01]  /*5390*/  FFMA R93, R23.reuse, R74.reuse, R93 ;  /* 0x0000004a175d7223 */ /* 0x0c0fe2000000005d */
[----:B------:R-:W-:Y:S01]  /*53a0*/  FFMA R92, R23, R75, R92 ;  /* 0x0000004b175c7223 */ /* 0x000fe2000000005c */
        /* <DEDUP_REMOVED lines=10> */
[----:B------:R-:W-:Y:S01]  /*5450*/  FFMA R100, R15, R75, R100 ;  /* 0x0000004b0f647223 */ /* 0x000fe20000000064 */
[-C--:B-1----:R-:W-:Y:S01]  /*5460*/  FFMA R108, R16, R38.reuse, R85 ;  /* 0x00000026106c7223 */ /* 0x082fe20000000055 */
[----:B------:R-:W1:Y:S01]  /*5470*/  LDS.128 R72, [R5+0x2c0] ;  /* 0x0002c00005487984 */ /* 0x000e620000000c00 */
[----:B--2---:R-:W-:Y:S01]  /*5480*/  FFMA R112, R40, R38, R89 ;  /* 0x0000002628707223 */ /* 0x004fe20000000059 */
[C---:B------:R-:W-:Y:S01]  /*5490*/  FFMA R103, R16.reuse, R36, R103 ;  /* 0x0000002410677223 */ /* 0x040fe20000000067 */
[C---:B------:R-:W-:Y:S01]  /*54a0*/  FFMA R60, R16.reuse, R37, R60 ;  /* 0x00000025103c7223 */ /* 0x040fe2000000003c */
[----:B------:R-:W2:Y:S01]  /*54b0*/  LDS.128 R84, [R5+0x340] ;  /* 0x0003400005547984 */ /* 0x000ea20000000c00 */
[----:B------:R-:W-:Y:S01]  /*54c0*/  FFMA R104, R16, R39, R104 ;  /* 0x0000002710687223 */ /* 0x000fe20000000068 */
[----:B------:R-:W-:Y:S01]  /*54d0*/  FFMA R64, R40, R37, R64 ;  /* 0x0000002528407223 */ /* 0x000fe20000000040 */
[C---:B0-----:R-:W-:Y:S01]  /*54e0*/  FFMA R107, R16.reuse, R32, R107 ;  /* 0x00000020106b7223 */ /* 0x041fe2000000006b */
[----:B------:R-:W0:Y:S01]  /*54f0*/  LDS.128 R88, [R5+0x3c0] ;  /* 0x0003c00005587984 */ /* 0x000e220000000c00 */
        /* <DEDUP_REMOVED lines=9> */
[CC--:B------:R-:W-:Y:S01]  /*5590*/  FFMA R40, R56.reuse, R36.reuse, R21 ;  /* 0x0000002438287223 */ /* 0x0c0fe20000000015 */
[-C--:B------:R-:W-:Y:S01]  /*55a0*/  FFMA R66, R56, R37.reuse, R66 ;  /* 0x0000002538427223 */ /* 0x080fe20000000042 */
[----:B------:R-:W5:Y:S01]  /*55b0*/  LDS.128 R20, [R4+0x1100] ;  /* 0x0011000004147984 */ /* 0x000f620000000c00 */
        /* <DEDUP_REMOVED lines=21> */
[----:B-1----:R-:W-:Y:S01]  /*5710*/  FFMA R76, R72, R37, R14 ;  /* 0x00000025484c7223 */ /* 0x002fe2000000000e */
        /* <DEDUP_REMOVED lines=17> */
[C---:B0-----:R-:W-:Y:S01]  /*5830*/  FFMA R84, R88.reuse, R36, R53 ;  /* 0x0000002458547223 */ /* 0x041fe20000000035 */
        /* <DEDUP_REMOVED lines=8> */
[-C--:B------:R-:W-:Y:S01]  /*58c0*/  FFMA R123, R77, R22.reuse, R8 ;  /* 0x000000164d7b7223 */ /* 0x080fe20000000008 */
        /* <DEDUP_REMOVED lines=32> */
[CC--:B------:R-:W-:Y:S01]  /*5ad0*/  FFMA R93, R17.reuse, R26.reuse, R93 ;  /* 0x0000001a115d7223 */ /* 0x0c0fe2000000005d */
[----:B------:R-:W1:Y:S01]  /*5ae0*/  LDS.128 R20, [R4+0x1210] ;  /* 0x0012100004147984 */ /* 0x000e620000000c00 */
        /* <DEDUP_REMOVED lines=28> */
[C---:B------:R-:W-:Y:S01]  /*5cb0*/  FFMA R51, R89.reuse, R26, R51 ;  /* 0x0000001a59337223 */ /* 0x040fe20000000033 */
[----:B------:R-:W-:-:S02]  /*5cc0*/  FFMA R100, R89, R27, R100 ;  /* 0x0000001b59647223 */ /* 0x000fc40000000064 */
        /* <DEDUP_REMOVED lines=50> */
[C---:B------:R-:W-:Y:S01]  /*5ff0*/  FFMA R40, R12.reuse, R86, R45 ;  /* 0x000000560c287223 */ /* 0x040fe2000000002d */
[----:B------:R-:W0:Y:S01]  /*6000*/  LDS.128 R60, [R4+0x1310] ;  /* 0x00131000043c7984 */ /* 0x000e220000000c00 */
[----:B------:R-:W-:Y:S01]  /*6010*/  FFMA R12, R12, R90, R53 ;  /* 0x0000005a0c0c7223 */ /* 0x000fe20000000035 */
[----:B------:R-:W-:Y:S01]  /*6020*/  FFMA R32, R90, R15, R32 ;  /* 0x0000000f5a207223 */ /* 0x000fe20000000020 */
[-C--:B------:R-:W-:Y:S01]  /*6030*/  FFMA R72, R86, R13.reuse, R81 ;  /* 0x0000000d56487223 */ /* 0x080fe20000000051 */
[----:B------:R-:W-:Y:S01]  /*6040*/  FFMA R76, R90, R13, R111 ;  /* 0x0000000d5a4c7223 */ /* 0x000fe2000000006f */
[-C--:B------:R-:W-:Y:S01]  /*6050*/  FFMA R108, R86, R14.reuse, R125 ;  /* 0x0000000e566c7223 */ /* 0x080fe2000000007d */
[----:B------:R-:W-:Y:S01]  /*6060*/  FFMA R16, R90, R14, R16 ;  /* 0x0000000e5a107223 */ /* 0x000fe20000000010 */
[C---:B------:R-:W-:Y:S01]  /*6070*/  FFMA R110, R86.reuse, R15, R110 ;  /* 0x0000000f566e7223 */ /* 0x040fe2000000006e */
        /* <DEDUP_REMOVED lines=10> */
[----:B------:R-:W-:Y:S01]  /*6120*/  LDS.128 R12, [R5+0x50] ;  /* 0x00005000050c7984 */ /* 0x000fe20000000c00 */
[----:B------:R-:W-:Y:S01]  /*6130*/  FFMA R40, R91, R27, R32 ;  /* 0x0000001b5b287223 */ /* 0x000fe20000000020 */
[C---:B------:R-:W-:Y:S01]  /*6140*/  FFMA R103, R24.reuse, R19, R103 ;  /* 0x0000001318677223 */ /* 0x040fe20000000067 */
[C---:B------:R-:W-:Y:S01]  /*6150*/  FFMA R37, R24.reuse, R43, R28 ;  /* 0x0000002b18257223 */ /* 0x040fe2000000001c */
[----:B------:R-:W1:Y:S01]  /*6160*/  LDS.128 R20, [R4+0x1400] ;  /* 0x0014000004147984 */ /* 0x000e620000000c00 */
[C---:B------:R-:W-:Y:S01]  /*6170*/  FFMA R39, R24.reuse, R59, R30 ;  /* 0x0000003b18277223 */ /* 0x040fe2000000001e */
[C---:B------:R-:W-:Y:S01]  /*6180*/  FFMA R45, R24.reuse, R79, R36 ;  /* 0x0000004f182d7223 */ /* 0x040fe20000000024 */
[----:B------:R-:W-:Y:S01]  /*6190*/  FFMA R49, R24, R75, R38 ;  /* 0x0000004b18317223 */ /* 0x000fe20000000026 */
[----:B------:R-:W2:Y:S01]  /*61a0*/  LDS.128 R32, [R5+0xd0] ;  /* 0x0000d00005207984 */ /* 0x000ea20000000c00 */
        /* <DEDUP_REMOVED lines=28> */
[C---:B------:R-:W-:Y:S01]  /*6370*/  FFMA R36, R43.reuse, R61, R18 ;  /* 0x0000003d2b247223 */ /* 0x040fe20000000012 */
[C---:B------:R-:W-:Y:S01]  /*6380*/  FFMA R97, R60.reuse, R43, R97 ;  /* 0x0000002b3c617223 */ /* 0x040fe20000000061 */
        /* <DEDUP_REMOVED lines=24> */
[----:B------:R-:W4:Y:S01]  /*6510*/  LDS.128 R8, [R5+0x250] ;  /* 0x0002500005087984 */ /* 0x000f220000000c00 */
[C---:B------:R-:W-:Y:S01]  /*6520*/  FFMA R90, R91.reuse, R61, R86 ;  /* 0x0000003d5b5a7223 */ /* 0x040fe20000000056 */
[C---:B------:R-:W-:Y:S01]  /*6530*/  FFMA R51, R91.reuse, R62, R51 ;  /* 0x0000003e5b337223 */ /* 0x040fe20000000033 */
[----:B------:R-:W-:Y:S01]  /*6540*/  FFMA R100, R91, R63, R100 ;  /* 0x0000003f5b647223 */ /* 0x000fe20000000064 */
[----:B------:R-:W5:Y:S01]  /*6550*/  LDS.128 R28, [R5+0x1d0] ;  /* 0x0001d000051c7984 */ /* 0x000f620000000c00 */
[-C--:B-1----:R-:W-:Y:S01]  /*6560*/  FFMA R98, R12, R22.reuse, R81 ;  /* 0x000000160c627223 */ /* 0x082fe20000000051 */
[----:B--2---:R-:W-:Y:S01]  /*6570*/  FFMA R114, R32, R22, R85 ;  /* 0x0000001620727223 */ /* 0x004fe20000000055 */
[C---:B------:R-:W-:Y:S01]  /*6580*/  FFMA R103, R12.reuse, R20, R103 ;  /* 0x000000140c677223 */ /* 0x040fe20000000067 */
[----:B------:R-:W1:Y:S01]  /*6590*/  LDS.128 R60, [R5+0x2d0] ;  /* 0x0002d000053c7984 */ /* 0x000e620000000c00 */
[C---:B------:R-:W-:Y:S01]  /*65a0*/  FFMA R46, R12.reuse, R21, R46 ;  /* 0x000000150c2e7223 */ /* 0x040fe2000000002e */
[C---:B------:R-:W-:Y:S01]  /*65b0*/  FFMA R104, R12.reuse, R23, R104 ;  /* 0x000000170c687223 */ /* 0x040fe20000000068 */
[C---:B0-----:R-:W-:Y:S01]  /*65c0*/  FFMA R107, R12.reuse, R24, R107 ;  /* 0x000000180c6b7223 */ /* 0x041fe2000000006b */
[----:B------:R-:W0:Y:S01]  /*65d0*/  LDS.128 R80, [R5+0x350] ;  /* 0x0003500005507984 */ /* 0x000e220000000c00 */
[C---:B------:R-:W-:Y:S01]  /*65e0*/  FFMA R106, R12.reuse, R25, R106 ;  /* 0x000000190c6a7223 */ /* 0x040fe2000000006a */
[C---:B------:R-:W-:Y:S01]  /*65f0*/  FFMA R93, R12.reuse, R26, R93 ;  /* 0x0000001a0c5d7223 */ /* 0x040fe2000000005d */
[----:B------:R-:W-:Y:S01]  /*6600*/  FFMA R92, R12, R27, R92 ;  /* 0x0000001b0c5c7223 */ /* 0x000fe2000000005c */
        /* <DEDUP_REMOVED lines=10> */
[----:B------:R-:W3:Y:S01]  /*66b0*/  LDS.128 R36, [R4+0x1500] ;  /* 0x0015000004247984 */ /* 0x000ee20000000c00 */
        /* <DEDUP_REMOVED lines=14> */
[-C--:B-----5:R-:W-:Y:S01]  /*67a0*/  FFMA R16, R28, R20.reuse, R41 ;  /* 0x000000141c107223 */ /* 0x0a0fe20000000029 */
        /* <DEDUP_REMOVED lines=8> */
[----:B------:R-:W-:Y:S01]  /*6830*/  FFMA R122, R28, R22, R65 ;  /* 0x000000161c7a7223 */ /* 0x000fe20000000041 */
[C---:B0-----:R-:W-:Y:S01]  /*6840*/  FFMA R41, R80.reuse, R20, R53 ;  /* 0x0000001450297223 */ /* 0x041fe20000000035 */
[----:B------:R-:W-:Y:S01]  /*6850*/  FFMA R60, R80, R22, R77 ;  /* 0x00000016503c7223 */ /* 0x000fe2000000004d */
[C---:B--2---:R-:W-:Y:S01]  /*6860*/  FFMA R20, R84.reuse, R20, R55 ;  /* 0x0000001454147223 */ /* 0x044fe20000000037 */
[----:B------:R-:W-:Y:S01]  /*6870*/  FFMA R22, R84, R22, R89 ;  /* 0x0000001654167223 */ /* 0x000fe20000000059 */
[-C--:B------:R-:W-:Y:S01]  /*6880*/  FFMA R58, R28, R25.reuse, R58 ;  /* 0x000000191c3a7223 */ /* 0x080fe2000000003a */
[-C--:B------:R-:W-:Y:S01]  /*6890*/  FFMA R112, R80, R25.reuse, R112 ;  /* 0x0000001950707223 */ /* 0x080fe20000000070 */
[----:B------:R-:W-:Y:S01]  /*68a0*/  FFMA R90, R84, R25, R90 ;  /* 0x00000019545a7223 */ /* 0x000fe2000000005a */
[----:B------:R-:W-:Y:S01]  /*68b0*/  FFMA R66, R28, R21, R66 ;  /* 0x000000151c427223 */ /* 0x000fe20000000042 */
[----:B---3--:R-:W-:Y:S01]  /*68c0*/  FFMA R25, R36, R33, R12 ;  /* 0x0000002124197223 */ /* 0x008fe2000000000c */
[----:B------:R-:W-:Y:S01]  /*68d0*/  FFMA R6, R28, R23, R6 ;  /* 0x000000171c067223 */ /* 0x000fe20000000006 */
[C---:B------:R-:W-:Y:S01]  /*68e0*/  FFMA R72, R80.reuse, R21, R72 ;  /* 0x0000001550487223 */ /* 0x040fe20000000048 */
[----:B------:R-:W-:Y:S01]  /*68f0*/  FFMA R110, R80, R23, R110 ;  /* 0x00000017506e7223 */ /* 0x000fe2000000006e */
[C---:B------:R-:W-:Y:S01]  /*6900*/  FFMA R76, R84.reuse, R21, R76 ;  /* 0x00000015544c7223 */ /* 0x040fe2000000004c */
[----:B------:R-:W-:Y:S01]  /*6910*/  FFMA R40, R84, R23, R40 ;  /* 0x0000001754287223 */ /* 0x000fe20000000028 */
[----:B------:R-:W-:Y:S01]  /*6920*/  FFMA R65, R36, R85, R20 ;  /* 0x0000005524417223 */ /* 0x000fe20000000014 */
[----:B------:R-:W-:Y:S01]  /*6930*/  FFMA R12, R85, R38, R22 ;  /* 0x00000026550c7223 */ /* 0x000fe20000000016 */
[C---:B------:R-:W-:Y:S01]  /*6940*/  FFMA R7, R28.reuse, R24, R7 ;  /* 0x000000181c077223 */ /* 0x040fe20000000007 */
[----:B------:R-:W0:Y:S01]  /*6950*/  LDS.128 R20, [R4+0x1600] ;  /* 0x0016000004147984 */ /* 0x000e220000000c00 */
[C---:B------:R-:W-:Y:S01]  /*6960*/  FFMA R113, R28.reuse, R26, R113 ;  /* 0x0000001a1c717223 */ /* 0x040fe20000000071 */
[-C--:B------:R-:W-:Y:S01]  /*6970*/  FFMA R28, R28, R27.reuse, R52 ;  /* 0x0000001b1c1c7223 */ /* 0x080fe20000000034 */
[-C--:B------:R-:W-:Y:S01]  /*6980*/  FFMA R102, R80, R27.reuse, R102 ;  /* 0x0000001b50667223 */ /* 0x080fe20000000066 */
[----:B------:R-:W1:Y:S01]  /*6990*/  LDS.128 R52, [R4+0x1510] ;  /* 0x0015100004347984 */ /* 0x000e620000000c00 */
[----:B------:R-:W-:Y:S01]  /*69a0*/  FFMA R100, R84, R27, R100 ;  /* 0x0000001b54647223 */ /* 0x000fe20000000064 */
[C---:B------:R-:W-:Y:S01]  /*69b0*/  FFMA R49, R36.reuse, R29, R16 ;  /* 0x0000001d24317223 */ /* 0x040fe20000000010 */
        /* <DEDUP_REMOVED lines=28> */
[C---:B------:R-:W-:Y:S01]  /*6b80*/  FFMA R75, R80.reuse, R24, R75 ;  /* 0x00000018504b7223 */ /* 0x040fe2000000004b */
[----:B------:R-:W2:Y:S01]  /*6b90*/  LDS.128 R36, [R4+0x1610] ;  /* 0x0016100004247984 */ /* 0x000ea20000000c00 */
[----:B------:R-:W-:Y:S01]  /*6ba0*/  FFMA R67, R80, R26, R67 ;  /* 0x0000001a50437223 */ /* 0x000fe20000000043 */
[C---:B------:R-:W-:Y:S01]  /*6bb0*/  FFMA R71, R84.reuse, R24, R71 ;  /* 0x0000001854477223 */ /* 0x040fe20000000047 */
[----:B------:R-:W-:Y:S01]  /*6bc0*/  FFMA R51, R84, R26, R51 ;  /* 0x0000001a54337223 */ /* 0x000fe20000000033 */
[C---:B0-----:R-:W-:Y:S01]  /*6bd0*/  FFMA R32, R20.reuse, R34, R25 ;  /* 0x0000002214207223 */ /* 0x041fe20000000019 */
[C---:B------:R-:W-:Y:S01]  /*6be0*/  FFMA R40, R20.reuse, R18, R27 ;  /* 0x0000001214287223 */ /* 0x040fe2000000001b */
[----:B------:R-:W-:Y:S01]  /*6bf0*/  FFMA R103, R20, R14, R103 ;  /* 0x0000000e14677223 */ /* 0x000fe20000000067 */
[----:B------:R-:W0:Y:S01]  /*6c00*/  LDS.128 R24, [R4+0x1700] ;  /* 0x0017000004187984 */ /* 0x000e220000000c00 */
[C---:B-1----:R-:W-:Y:S01]  /*6c10*/  FFMA R107, R52.reuse, R13, R107 ;  /* 0x0000000d346b7223 */ /* 0x042fe2000000006b */
        /* <DEDUP_REMOVED lines=31> */
[----:B--2---:R-:W-:Y:S01]  /*6e10*/  FFMA R107, R36, R14, R107 ;  /* 0x0000000e246b7223 */ /* 0x004fe2000000006b */
[C---:B------:R-:W-:Y:S01]  /*6e20*/  FFMA R106, R14.reuse, R37, R106 ;  /* 0x000000250e6a7223 */ /* 0x040fe2000000006a */
[C---:B------:R-:W-:Y:S01]  /*6e30*/  FFMA R93, R14.reuse, R38, R93 ;  /* 0x000000260e5d7223 */ /* 0x040fe2000000005d */
        /* <DEDUP_REMOVED lines=36> */
[----:B------:R-:W-:Y:S01]  /*7080*/  FFMA R9, R82, R38, R67 ;  /* 0x0000002652097223 */ /* 0x000fe20000000043 */
[-C--:B------:R-:W-:Y:S01]  /*7090*/  FFMA R102, R81, R55.reuse, R102 ;  /* 0x0000003751667223 */ /* 0x080fe20000000066 */
[----:B------:R-:W1:Y:S01]  /*70a0*/  LDS.128 R64, [R4+0x1710] ;  /* 0x0017100004407984 */ /* 0x000e620000000c00 */
        /* <DEDUP_REMOVED lines=17> */
[C---:B0-----:R-:W-:Y:S01]  /*71c0*/  FFMA R49, R24.reuse, R11, R46 ;  /* 0x0000000b18317223 */ /* 0x041fe2000000002e */
        /* <DEDUP_REMOVED lines=35> */
[C---:B-1----:R-:W-:Y:S01]  /*7400*/  FFMA R97, R64.reuse, R35, R97 ;  /* 0x0000002340617223 */ /* 0x042fe20000000061 */
[C---:B------:R-:W-:Y:S01]  /*7410*/  FFMA R16, R35.reuse, R65, R14 ;  /* 0x0000004123107223 */ /* 0x040fe2000000000e */
[CC--:B------:R-:W-:Y:S01]  /*7420*/  FFMA R95, R35.reuse, R66.reuse, R95 ;  /* 0x00000042235f7223 */ /* 0x0c0fe2000000005f */
[----:B------:R-:W0:Y:S01]  /*7430*/  LDS.128 R36, [R4+0x1800] ;  /* 0x0018000004247984 */ /* 0x000e220000000c00 */
[----:B------:R-:W-:Y:S01]  /*7440*/  FFMA R96, R35, R67, R96 ;  /* 0x0000004323607223 */ /* 0x000fe20000000060 */
[----:B------:R-:W-:Y:S01]  /*7450*/  FFMA R54, R19, R65, R34 ;  /* 0x0000004113367223 */ /* 0x000fe20000000022 */
[C---:B------:R-:W-:Y:S01]  /*7460*/  FFMA R107, R64.reuse, R15, R107 ;  /* 0x0000000f406b7223 */ /* 0x040fe2000000006b */
[----:B------:R-:W1:Y:S01]  /*7470*/  LDS.128 R24, [R4+0x1810] ;  /* 0x0018100004187984 */ /* 0x000e620000000c00 */
[C---:B------:R-:W-:Y:S01]  /*7480*/  FFMA R106, R15.reuse, R65, R106 ;  /* 0x000000410f6a7223 */ /* 0x040fe2000000006a */
[CC--:B------:R-:W-:Y:S01]  /*7490*/  FFMA R93, R15.reuse, R66.reuse, R93 ;  /* 0x000000420f5d7223 */ /* 0x0c0fe2000000005d */
[----:B------:R-:W-:Y:S01]  /*74a0*/  FFMA R92, R15, R67, R92 ;  /* 0x000000430f5c7223 */ /* 0x000fe2000000005c */
[----:B------:R-:W2:Y:S01]  /*74b0*/  LDS.128 R40, [R5+0xe0] ;  /* 0x0000e00005287984 */ /* 0x000ea20000000c00 */
[C---:B------:R-:W-:Y:S01]  /*74c0*/  FFMA R47, R64.reuse, R63, R47 ;  /* 0x0000003f402f7223 */ /* 0x040fe2000000002f */
[C---:B------:R-:W-:Y:S01]  /*74d0*/  FFMA R90, R63.reuse, R65, R10 ;  /* 0x000000413f5a7223 */ /* 0x040fe2000000000a */
[CC--:B------:R-:W-:Y:S01]  /*74e0*/  FFMA R79, R63.reuse, R66.reuse, R79 ;  /* 0x000000423f4f7223 */ /* 0x0c0fe2000000004f */
[----:B------:R-:W3:Y:S01]  /*74f0*/  LDS.128 R32, [R5+0x160] ;  /* 0x0001600005207984 */ /* 0x000ee20000000c00 */
[-C--:B------:R-:W-:Y:S01]  /*7500*/  FFMA R74, R63, R67.reuse, R74 ;  /* 0x000000433f4a7223 */ /* 0x080fe2000000004a */
[----:B------:R-:W-:Y:S01]  /*7510*/  FFMA R84, R19, R67, R56 ;  /* 0x0000004313547223 */ /* 0x000fe20000000038 */
[C---:B------:R-:W-:Y:S01]  /*7520*/  FFMA R105, R64.reuse, R11, R13 ;  /* 0x0000000b40697223 */ /* 0x040fe2000000000d */
[C---:B------:R-:W-:Y:S01]  /*7530*/  FFMA R88, R11.reuse, R65, R30 ;  /* 0x000000410b587223 */ /* 0x040fe2000000001e */
[CC--:B------:R-:W-:Y:S01]  /*7540*/  FFMA R59, R11.reuse, R66.reuse, R59 ;  /* 0x000000420b3b7223 */ /* 0x0c0fe2000000003b */
[----:B------:R-:W-:Y:S01]  /*7550*/  FFMA R48, R11, R67, R48 ;  /* 0x000000430b307223 */ /* 0x000fe20000000030 */
[-C--:B------:R-:W-:Y:S01]  /*7560*/  FFMA R63, R83, R66.reuse, R9 ;  /* 0x00000042533f7223 */ /* 0x080fe20000000009 */
[C---:B------:R-:W-:Y:S01]  /*7570*/  FFMA R101, R64.reuse, R19, R101 ;  /* 0x0000001340657223 */ /* 0x040fe20000000065 */
[-C--:B------:R-:W-:Y:S01]  /*7580*/  FFMA R99, R19, R66.reuse, R99 ;  /* 0x0000004213637223 */ /* 0x080fe20000000063 */
[C---:B------:R-:W-:Y:S01]  /*7590*/  FFMA R7, R64.reuse, R31, R7 ;  /* 0x0000001f40077223 */ /* 0x040fe20000000007 */
[C---:B------:R-:W-:Y:S01]  /*75a0*/  FFMA R56, R31.reuse, R65, R18 ;  /* 0x000000411f387223 */ /* 0x040fe20000000012 */
[CC--:B------:R-:W-:Y:S01]  /*75b0*/  FFMA R113, R31.reuse, R66.reuse, R113 ;  /* 0x000000421f717223 */ /* 0x0c0fe20000000071 */
[----:B------:R-:W-:Y:S01]  /*75c0*/  FFMA R86, R31, R67, R28 ;  /* 0x000000431f567223 */ /* 0x000fe2000000001c */
[C---:B------:R-:W-:Y:S01]  /*75d0*/  FFMA R75, R64.reuse, R83, R75 ;  /* 0x00000053404b7223 */ /* 0x040fe2000000004b */
[C---:B------:R-:W-:Y:S01]  /*75e0*/  FFMA R62, R83.reuse, R65, R62 ;  /* 0x00000041533e7223 */ /* 0x040fe2000000003e */
[----:B------:R-:W-:Y:S01]  /*75f0*/  FFMA R102, R83, R67, R102 ;  /* 0x0000004353667223 */ /* 0x000fe20000000066 */
[----:B------:R-:W-:Y:S01]  /*7600*/  FFMA R71, R64, R87, R71 ;  /* 0x0000005740477223 */ /* 0x000fe20000000047 */
[----:B------:R-:W4:Y:S01]  /*7610*/  LDS.128 R8, [R5+0x260] ;  /* 0x0002600005087984 */ /* 0x000f220000000c00 */
[C---:B------:R-:W-:Y:S01]  /*7620*/  FFMA R98, R87.reuse, R65, R82 ;  /* 0x0000004157627223 */ /* 0x040fe20000000052 */
[C---:B------:R-:W-:Y:S01]  /*7630*/  FFMA R51, R87.reuse, R66, R51 ;  /* 0x0000004257337223 */ /* 0x040fe20000000033 */
[----:B------:R-:W-:Y:S01]  /*7640*/  FFMA R100, R87, R67, R100 ;  /* 0x0000004357647223 */ /* 0x000fe20000000064 */
[----:B------:R-:W5:Y:S04]  /*7650*/  LDS.128 R12, [R5+0x1e0] ;  /* 0x0001e000050c7984 */ /* 0x000f680000000c00 */
[----:B------:R-:W5:Y:S01]  /*7660*/  LDS.128 R64, [R5+0x2e0] ;  /* 0x0002e00005407984 */ /* 0x000f620000000c00 */
[C---:B0-----:R-:W-:Y:S01]  /*7670*/  FFMA R103, R20.reuse, R36, R103 ;  /* 0x0000002414677223 */ /* 0x041fe20000000067 */
[C---:B------:R-:W-:Y:S01]  /*7680*/  FFMA R58, R20.reuse, R37, R58 ;  /* 0x00000025143a7223 */ /* 0x040fe2000000003a */
        /* <DEDUP_REMOVED lines=8> */
[----:B------:R-:W0:Y:S01]  /*7710*/  LDS.128 R80, [R5+0x360] ;  /* 0x0003600005507984 */ /* 0x000e220000000c00 */
[C---:B------:R-:W-:Y:S01]  /*7720*/  FFMA R60, R40.reuse, R37, R60 ;  /* 0x00000025283c7223 */ /* 0x040fe2000000003c */
[C---:B------:R-:W-:Y:S01]  /*7730*/  FFMA R112, R40.reuse, R38, R91 ;  /* 0x0000002628707223 */ /* 0x040fe2000000005b */
[C---:B------:R-:W-:Y:S01]  /*7740*/  FFMA R94, R40.reuse, R39, R94 ;  /* 0x00000027285e7223 */ /* 0x040fe2000000005e */
[----:B------:R-:W1:Y:S01]  /*7750*/  LDS.128 R16, [R5+0x3e0] ;  /* 0x0003e00005107984 */ /* 0x000e620000000c00 */
[C---:B------:R-:W-:Y:S01]  /*7760*/  FFMA R97, R40.reuse, R24, R97 ;  /* 0x0000001828617223 */ /* 0x040fe20000000061 */
[C---:B------:R-:W-:Y:S01]  /*7770*/  FFMA R95, R40.reuse, R26, R95 ;  /* 0x0000001a285f7223 */ /* 0x040fe2000000005f */
[----:B------:R-:W-:Y:S01]  /*7780*/  FFMA R96, R40, R27, R96 ;  /* 0x0000001b28607223 */ /* 0x000fe20000000060 */
[C---:B---3--:R-:W-:Y:S01]  /*7790*/  FFMA R40, R32.reuse, R36, R29 ;  /* 0x0000002420287223 */ /* 0x048fe2000000001d */
[C---:B------:R-:W-:Y:S01]  /*77a0*/  FFMA R101, R32.reuse, R24, R101 ;  /* 0x0000001820657223 */ /* 0x040fe20000000065 */
[----:B------:R-:W2:Y:S01]  /*77b0*/  LDS.128 R28, [R4+0x1900] ;  /* 0x00190000041c7984 */ /* 0x000ea20000000c00 */
        /* <DEDUP_REMOVED lines=8> */
[CC--:B------:R-:W-:Y:S01]  /*7840*/  FFMA R88, R8.reuse, R25.reuse, R88 ;  /* 0x0000001908587223 */ /* 0x0c0fe20000000058 */
[----:B------:R-:W-:Y:S01]  /*7850*/  FFMA R59, R8, R26, R59 ;  /* 0x0000001a083b7223 */ /* 0x000fe2000000003b */
[C---:B-----5:R-:W-:Y:S01]  /*7860*/  FFMA R7, R12.reuse, R24, R7 ;  /* 0x000000180c077223 */ /* 0x060fe20000000007 */
[C---:B------:R-:W-:Y:S01]  /*7870*/  FFMA R56, R12.reuse, R25, R56 ;  /* 0x000000190c387223 */ /* 0x040fe20000000038 */
[C---:B------:R-:W-:Y:S01]  /*7880*/  FFMA R113, R12.reuse, R26, R113 ;  /* 0x0000001a0c717223 */ /* 0x040fe20000000071 */
[-C--:B------:R-:W-:Y:S01]  /*7890*/  FFMA R86, R12, R27.reuse, R86 ;  /* 0x0000001b0c567223 */ /* 0x080fe20000000056 */
[----:B------:R-:W-:Y:S01]  /*78a0*/  FFMA R48, R8, R27, R48 ;  /* 0x0000001b08307223 */ /* 0x000fe20000000030 */
[C---:B------:R-:W-:Y:S01]  /*78b0*/  FFMA R49, R64.reuse, R24, R47 ;  /* 0x0000001840317223 */ /* 0x040fe2000000002f */
[C---:B------:R-:W-:Y:S01]  /*78c0*/  FFMA R90, R64.reuse, R25, R90 ;  /* 0x00000019405a7223 */ /* 0x040fe2000000005a */
[C---:B------:R-:W-:Y:S01]  /*78d0*/  FFMA R79, R64.reuse, R26, R79 ;  /* 0x0000001a404f7223 */ /* 0x040fe2000000004f */
        /* <DEDUP_REMOVED lines=8> */
[C---:B0-----:R-:W-:Y:S01]  /*7960*/  FFMA R75, R80.reuse, R24, R75 ;  /* 0x00000018504b7223 */ /* 0x041fe2000000004b */
        /* <DEDUP_REMOVED lines=8> */
[----:B------:R-:W0:Y:S01]  /*79f0*/  LDS.128 R24, [R4+0x1a00] ;  /* 0x001a000004187984 */ /* 0x000e220000000c00 */
        /* <DEDUP_REMOVED lines=10> */
[----:B------:R-:W1:Y:S01]  /*7aa0*/  LDS.128 R44, [R4+0x1910] ;  /* 0x00191000042c7984 */ /* 0x000e620000000c00 */
[----:B------:R-:W-:Y:S01]  /*7ab0*/  FFMA R52, R16, R39, R52 ;  /* 0x0000002710347223 */ /* 0x000fe20000000034 */
[C---:B--2---:R-:W-:Y:S01]  /*7ac0*/  FFMA R55, R28.reuse, R65, R53 ;  /* 0x000000411c377223 */ /* 0x044fe20000000035 */
        /* <DEDUP_REMOVED lines=33> */
[----:B------:R-:W-:Y:S01]  /*7ce0*/  FFMA R32, R24, R34, R39 ;  /* 0x0000002218207223 */ /* 0x000fe20000000027 */
[----:B------:R-:W-:Y:S01]  /*7cf0*/  FFMA R112, R18, R26, R12 ;  /* 0x0000001a12707223 */ /* 0x000fe2000000000c */
[----:B------:R-:W-:Y:S01]  /*7d00*/  FFMA R103, R24, R22, R103 ;  /* 0x0000001618677223 */ /* 0x000fe20000000067 */
[----:B------:R-:W2:Y:S01]  /*7d10*/  LDS.128 R36, [R4+0x1b00] ;  /* 0x001b000004247984 */ /* 0x000ea20000000c00 */
        /* <DEDUP_REMOVED lines=26> */
[-C--:B------:R-:W-:Y:S01]  /*7ec0*/  FFMA R63, R81, R46.reuse, R63 ;  /* 0x0000002e513f7223 */ /* 0x080fe2000000003f */
[----:B------:R-:W-:Y:S01]  /*7ed0*/  FFMA R71, R44, R17, R71 ;  /* 0x000000112c477223 */ /* 0x000fe20000000047 */
[C---:B------:R-:W-:Y:S01]  /*7ee0*/  FFMA R45, R17.reuse, R45, R98 ;  /* 0x0000002d112d7223 */ /* 0x040fe20000000062 */
[----:B------:R-:W-:Y:S01]  /*7ef0*/  FFMA R51, R17, R46, R51 ;  /* 0x0000002e11337223 */ /* 0x000fe20000000033 */
        /* <DEDUP_REMOVED lines=28> */
[----:B0-----:R-:W-:Y:S01]  /*80c0*/  FFMA R107, R28, R22, R107 ;  /* 0x000000161c6b7223 */ /* 0x001fe2000000006b */
[----:B------:R-:W0:Y:S01]  /*80d0*/  LDS.128 R24, [R4+0x1b10] ;  /* 0x001b100004187984 */ /* 0x000e220000000c00 */
        /* <DEDUP_REMOVED lines=20> */
[----:B------:R-:W-:Y:S01]  /*8220*/  FFMA R17, R28, R66, R49 ;  /* 0x000000421c117223 */ /* 0x000fe20000000031 */
[C---:B------:R-:W-:Y:S01]  /*8230*/  FFMA R114, R66.reuse, R29, R9 ;  /* 0x0000001d42727223 */ /* 0x040fe20000000009 */
[C---:B------:R-:W-:Y:S01]  /*8240*/  FFMA R79, R66.reuse, R30, R79 ;  /* 0x0000001e424f7223 */ /* 0x040fe2000000004f */
[-C--:B------:R-:W-:Y:S01]  /*8250*/  FFMA R74, R66, R31.reuse, R74 ;  /* 0x0000001f424a7223 */ /* 0x080fe2000000004a */
[C---:B------:R-:W-:Y:S01]  /*8260*/  FFMA R75, R28.reuse, R82, R75 ;  /* 0x000000521c4b7223 */ /* 0x040fe2000000004b */
[----:B------:R-:W-:Y:S01]  /*8270*/  FFMA R77, R28, R18, R71 ;  /* 0x000000121c4d7223 */ /* 0x000fe20000000047 */
[----:B------:R-:W-:Y:S01]  /*8280*/  FFMA R10, R10, R31, R48 ;  /* 0x0000001f0a0a7223 */ /* 0x000fe20000000030 */
[C---:B------:R-:W-:Y:S01]  /*8290*/  FFMA R66, R82.reuse, R29, R65 ;  /* 0x0000001d52427223 */ /* 0x040fe20000000041 */
[----:B------:R-:W-:Y:S01]  /*82a0*/  FFMA R102, R82, R31, R102 ;  /* 0x0000001f52667223 */ /* 0x000fe20000000066 */
[C---:B------:R-:W-:Y:S01]  /*82b0*/  FFMA R28, R18.reuse, R29, R45 ;  /* 0x0000001d121c7223 */ /* 0x040fe2000000002d */
[----:B------:R-:W-:Y:S01]  /*82c0*/  FFMA R100, R18, R31, R100 ;  /* 0x0000001f12647223 */ /* 0x000fe20000000064 */
[-C--:B------:R-:W-:Y:S01]  /*82d0*/  FFMA R33, R82, R30.reuse, R63 ;  /* 0x0000001e52217223 */ /* 0x080fe2000000003f */
        /* <DEDUP_REMOVED lines=13> */
[----:B------:R-:W-:Y:S01]  /*83b0*/  LDS.128 R48, [R5+0x70] ;  /* 0x0000700005307984 */ /* 0x000fe20000000c00 */
[-C--:B------:R-:W-:Y:S01]  /*83c0*/  FFMA R52, R11, R37.reuse, R64 ;  /* 0x000000250b347223 */ /* 0x080fe20000000040 */
[-C--:B------:R-:W-:Y:S01]  /*83d0*/  FFMA R18, R67, R37.reuse, R68 ;  /* 0x0000002543127223 */ /* 0x080fe20000000044 */
[-C--:B------:R-:W-:Y:S01]  /*83e0*/  FFMA R64, R83, R37.reuse, R70 ;  /* 0x0000002553407223 */ /* 0x080fe20000000046 */
[----:B------:R-:W1:Y:S01]  /*83f0*/  LDS.128 R56, [R4+0x1c00] ;  /* 0x001c000004387984 */ /* 0x000e620000000c00 */
[----:B------:R-:W-:Y:S01]  /*8400*/  FFMA R72, R19, R37, R72 ;  /* 0x0000002513487223 */ /* 0x000fe20000000048 */
[-C--:B------:R-:W-:Y:S01]  /*8410*/  FFMA R37, R23, R38.reuse, R78 ;  /* 0x0000002617257223 */ /* 0x080fe2000000004e */
[-C--:B------:R-:W-:Y:S01]  /*8420*/  FFMA R115, R43, R38.reuse, R80 ;  /* 0x000000262b737223 */ /* 0x080fe20000000050 */
[----:B------:R-:W2:Y:S01]  /*8430*/  LDS.128 R60, [R4+0x1c10] ;  /* 0x001c1000043c7984 */ /* 0x000ea20000000c00 */
[-C--:B------:R-:W-:Y:S01]  /*8440*/  FFMA R111, R35, R38.reuse, R88 ;  /* 0x00000026236f7223 */ /* 0x080fe20000000058 */
[-C--:B------:R-:W-:Y:S01]  /*8450*/  FFMA R103, R15, R38.reuse, R90 ;  /* 0x000000260f677223 */ /* 0x080fe2000000005a */
[-C--:B------:R-:W-:Y:S01]  /*8460*/  FFMA R91, R11, R38.reuse, R98 ;  /* 0x000000260b5b7223 */ /* 0x080fe20000000062 */
[----:B------:R-:W3:Y:S01]  /*8470*/  LDS.128 R44, [R5+0xf0] ;  /* 0x0000f000052c7984 */ /* 0x000ee20000000c00 */
[-C--:B------:R-:W-:Y:S01]  /*8480*/  FFMA R85, R67, R38.reuse, R76 ;  /* 0x0000002643557223 */ /* 0x080fe2000000004c */
[-C--:B------:R-:W-:Y:S01]  /*8490*/  FFMA R87, R83, R38.reuse, R108 ;  /* 0x0000002653577223 */ /* 0x080fe2000000006c */
[----:B------:R-:W-:Y:S01]  /*84a0*/  FFMA R89, R19, R38, R112 ;  /* 0x0000002613597223 */ /* 0x000fe20000000070 */
[-C--:B------:R-:W-:Y:S01]  /*84b0*/  FFMA R104, R23, R39.reuse, R104 ;  /* 0x0000002717687223 */ /* 0x080fe20000000068 */
[----:B------:R-:W-:Y:S01]  /*84c0*/  FFMA R76, R15, R39, R6 ;  /* 0x000000270f4c7223 */ /* 0x000fe20000000006 */
[C---:B0-----:R-:W-:Y:S01]  /*84d0*/  FFMA R107, R24.reuse, R23, R107 ;  /* 0x00000017186b7223 */ /* 0x041fe2000000006b */
[C---:B------:R-:W-:Y:S01]  /*84e0*/  FFMA R106, R23.reuse, R25, R106 ;  /* 0x00000019176a7223 */ /* 0x040fe2000000006a */
[CC--:B------:R-:W-:Y:S01]  /*84f0*/  FFMA R93, R23.reuse, R26.reuse, R93 ;  /* 0x0000001a175d7223 */ /* 0x0c0fe2000000005d */
[----:B------:R-:W-:Y:S01]  /*8500*/  FFMA R38, R23, R27, R92 ;  /* 0x0000001b17267223 */ /* 0x000fe2000000005c */
[C---:B------:R-:W-:Y:S01]  /*8510*/  FFMA R82, R43.reuse, R25, R22 ;  /* 0x000000192b527223 */ /* 0x040fe20000000016 */
[C---:B------:R-:W-:Y:S01]  /*8520*/  FFMA R94, R43.reuse, R39, R94 ;  /* 0x000000272b5e7223 */ /* 0x040fe2000000005e */
[C---:B------:R-:W-:Y:S01]  /*8530*/  FFMA R97, R24.reuse, R43, R97 ;  /* 0x0000002b18617223 */ /* 0x040fe20000000061 */
[CC--:B------:R-:W-:Y:S01]  /*8540*/  FFMA R95, R43.reuse, R26.reuse, R95 ;  /* 0x0000001a2b5f7223 */ /* 0x0c0fe2000000005f */
[----:B------:R-:W-:Y:S01]  /*8550*/  FFMA R98, R43, R27, R96 ;  /* 0x0000001b2b627223 */ /* 0x000fe20000000060 */
[----:B------:R-:W-:Y:S01]  /*8560*/  FFMA R6, R35, R25, R42 ;  /* 0x0000001923067223 */ /* 0x000fe2000000002a */
[----:B------:R-:W0:Y:S01]  /*8570*/  LDS.128 R20, [R4+0x1d00] ;  /* 0x001d000004147984 */ /* 0x000e220000000c00 */
[C---:B------:R-:W-:Y:S01]  /*8580*/  FFMA R7, R24.reuse, R15, R7 ;  /* 0x0000000f18077223 */ /* 0x040fe20000000007 */
[C---:B------:R-:W-:Y:S01]  /*8590*/  FFMA R90, R15.reuse, R25, R34 ;  /* 0x000000190f5a7223 */ /* 0x040fe20000000022 */
[CC--:B------:R-:W-:Y:S01]  /*85a0*/  FFMA R123, R15.reuse, R26.reuse, R113 ;  /* 0x0000001a0f7b7223 */ /* 0x0c0fe20000000071 */
[----:B------:R-:W4:Y:S01]  /*85b0*/  LDS.128 R68, [R4+0x1d10] ;  /* 0x001d100004447984 */ /* 0x000f220000000c00 */
[----:B------:R-:W-:Y:S01]  /*85c0*/  FFMA R92, R15, R27, R86 ;  /* 0x0000001b0f5c7223 */ /* 0x000fe20000000056 */
[C---:B------:R-:W-:Y:S01]  /*85d0*/  FFMA R12, R11.reuse, R39, R12 ;  /* 0x000000270b0c7223 */ /* 0x040fe2000000000c */
[C---:B------:R-:W-:Y:S01]  /*85e0*/  FFMA R15, R24.reuse, R11, R105 ;  /* 0x0000000b180f7223 */ /* 0x040fe20000000069 */
[----:B------:R-:W5:Y:S01]  /*85f0*/  LDS.128 R40, [R5+0x170] ;  /* 0x0001700005287984 */ /* 0x000f620000000c00 */
[C---:B------:R-:W-:Y:S01]  /*8600*/  FFMA R80, R11.reuse, R25, R14 ;  /* 0x000000190b507223 */ /* 0x040fe2000000000e */
[C---:B------:R-:W-:Y:S01]  /*8610*/  FFMA R117, R11.reuse, R26, R13 ;  /* 0x0000001a0b757223 */ /* 0x040fe2000000000d */
[----:B------:R-:W-:Y:S01]  /*8620*/  FFMA R88, R11, R27, R10 ;  /* 0x0000001b0b587223 */ /* 0x000fe2000000000a */
[C---:B------:R-:W-:Y:S01]  /*8630*/  FFMA R101, R24.reuse, R35, R101 ;  /* 0x0000002318657223 */ /* 0x040fe20000000065 */
[C---:B------:R-:W-:Y:S01]  /*8640*/  FFMA R13, R24.reuse, R67, R17 ;  /* 0x00000043180d7223 */ /* 0x040fe20000000011 */
[C---:B------:R-:W-:Y:S01]  /*8650*/  FFMA R11, R24.reuse, R83, R75 ;  /* 0x00000053180b7223 */ /* 0x040fe2000000004b */
[----:B------:R-:W-:Y:S01]  /*8660*/  FFMA R125, R24, R19, R77 ;  /* 0x00000013187d7223 */ /* 0x000fe2000000004d */
[C---:B-1----:R-:W-:Y:S01]  /*8670*/  FFMA R109, R48.reuse, R56, R109 ;  /* 0x00000038306d7223 */ /* 0x042fe2000000006d */
[C---:B------:R-:W-:Y:S01]  /*8680*/  FFMA R24, R48.reuse, R57, R36 ;  /* 0x0000003930187223 */ /* 0x040fe20000000024 */
[C---:B------:R-:W-:Y:S01]  /*8690*/  FFMA R17, R48.reuse, R58, R37 ;  /* 0x0000003a30117223 */ /* 0x040fe20000000025 */
[C---:B------:R-:W-:Y:S01]  /*86a0*/  FFMA R104, R48.reuse, R59, R104 ;  /* 0x0000003b30687223 */ /* 0x040fe20000000068 */
[C---:B--2---:R-:W-:Y:S01]  /*86b0*/  FFMA R77, R48.reuse, R60, R107 ;  /* 0x0000003c304d7223 */ /* 0x044fe2000000006b */
[C---:B------:R-:W-:Y:S01]  /*86c0*/  FFMA R106, R48.reuse, R61, R106 ;  /* 0x0000003d306a7223 */ /* 0x040fe2000000006a */
[C---:B------:R-:W-:Y:S01]  /*86d0*/  FFMA R93, R48.reuse, R62, R93 ;  /* 0x0000003e305d7223 */ /* 0x040fe2000000005d */
[-C--:B------:R-:W-:Y:S01]  /*86e0*/  FFMA R118, R35, R39.reuse, R118 ;  /* 0x0000002723767223 */ /* 0x080fe20000000076 */
[-C--:B------:R-:W-:Y:S01]  /*86f0*/  FFMA R8, R67, R39.reuse, R8 ;  /* 0x0000002743087223 */ /* 0x080fe20000000008 */
[-C--:B------:R-:W-:Y:S01]  /*8700*/  FFMA R110, R83, R39.reuse, R110 ;  /* 0x00000027536e7223 */ /* 0x080fe2000000006e */
[----:B------:R-:W-:Y:S01]  /*8710*/  FFMA R16, R19, R39, R16 ;  /* 0x0000002713107223 */ /* 0x000fe20000000010 */
[----:B------:R-:W-:Y:S01]  /*8720*/  FFMA R48, R48, R63, R38 ;  /* 0x0000003f30307223 */ /* 0x000fe20000000026 */
[-C--:B------:R-:W-:Y:S01]  /*8730*/  FFMA R14, R67, R27.reuse, R74 ;  /* 0x0000001b430e7223 */ /* 0x080fe2000000004a */
[----:B------:R-:W1:Y:S01]  /*8740*/  LDS.128 R36, [R5+0x1f0] ;  /* 0x0001f00005247984 */ /* 0x000e620000000c00 */
[-C--:B------:R-:W-:Y:S01]  /*8750*/  FFMA R99, R35, R26.reuse, R99 ;  /* 0x0000001a23637223 */ /* 0x080fe20000000063 */
[-C--:B------:R-:W-:Y:S01]  /*8760*/  FFMA R79, R67, R26.reuse, R79 ;  /* 0x0000001a434f7223 */ /* 0x080fe2000000004f */
[-C--:B------:R-:W-:Y:S01]  /*8770*/  FFMA R74, R83, R26.reuse, R33 ;  /* 0x0000001a534a7223 */ /* 0x080fe20000000021 */
[----:B------:R-:W-:Y:S01]  /*8780*/  FFMA R86, R19, R26, R81 ;  /* 0x0000001a13567223 */ /* 0x000fe20000000051 */
[----:B------:R-:W-:Y:S01]  /*8790*/  FFMA R96, R35, R27, R84 ;  /* 0x0000001b23607223 */ /* 0x000fe20000000054 */
[C---:B---3--:R-:W-:Y:S01]  /*87a0*/  FFMA R26, R44.reuse, R57, R32 ;  /* 0x000000392c1a7223 */ /* 0x048fe20000000020 */
[C---:B------:R-:W-:Y:S01]  /*87b0*/  FFMA R78, R19.reuse, R25, R28 ;  /* 0x00000019134e7223 */ /* 0x040fe2000000001c */
[----:B------:R-:W2:Y:S01]  /*87c0*/  LDS.128 R32, [R5+0x270] ;  /* 0x0002700005207984 */ /* 0x000ea20000000c00 */
[C---:B------:R-:W-:Y:S01]  /*87d0*/  FFMA R31, R44.reuse, R56, R31 ;  /* 0x000000382c1f7223 */ /* 0x040fe2000000001f */
[C---:B------:R-:W-:Y:S01]  /*87e0*/  FFMA R28, R44.reuse, R61, R82 ;  /* 0x0000003d2c1c7223 */ /* 0x040fe20000000052 */
[----:B------:R-:W-:Y:S01]  /*87f0*/  FFMA R113, R44, R58, R115 ;  /* 0x0000003a2c717223 */ /* 0x000fe20000000073 */
[----:B------:R-:W-:Y:S01]  /*8800*/  FFMA R100, R19, R27, R100 ;  /* 0x0000001b13647223 */ /* 0x000fe20000000064 */
[----:B0-----:R-:W-:Y:S01]  /*8810*/  FFMA R115, R49, R22, R17 ;  /* 0x0000001631737223 */ /* 0x001fe20000000011 */
[----:B------:R-:W-:Y:S01]  /*8820*/  FFMA R82, R20, R45, R31 ;  /* 0x0000002d14527223 */ /* 0x000fe2000000001f */
[----:B----4-:R-:W-:Y:S01]  /*8830*/  FFMA R19, R45, R69, R28 ;  /* 0x000000452d137223 */ /* 0x010fe2000000001c */
[----:B------:R-:W-:Y:S01]  /*8840*/  FFMA R114, R67, R25, R114 ;  /* 0x0000001943727223 */ /* 0x000fe20000000072 */
[C---:B------:R-:W-:Y:S01]  /*8850*/  FFMA R94, R44.reuse, R59, R94 ;  /* 0x0000003b2c5e7223 */ /* 0x040fe2000000005e */
[----:B------:R-:W-:Y:S01]  /*8860*/  FFMA R107, R44, R60, R97 ;  /* 0x0000003c2c6b7223 */ /* 0x000fe20000000061 */
[C---:B-----5:R-:W-:Y:S01]  /*8870*/  FFMA R17, R40.reuse, R56, R29 ;  /* 0x0000003828117223 */ /* 0x060fe2000000001d */
[----:B------:R-:W-:Y:S01]  /*8880*/  FFMA R116, R40, R57, R30 ;  /* 0x0000003928747223 */ /* 0x000fe2000000001e */
[C---:B------:R-:W-:Y:S01]  /*8890*/  FFMA R95, R44.reuse, R62, R95 ;  /* 0x0000003e2c5f7223 */ /* 0x040fe2000000005f */
[----:B------:R-:W0:Y:S01]  /*88a0*/  LDS.128 R28, [R5+0x2f0] ;  /* 0x0002f000051c7984 */ /* 0x000e220000000c00 */
        /* <DEDUP_REMOVED lines=14> */
[----:B------:R-:W-:Y:S01]  /*8990*/  FFMA R124, R20, R41, R17 ;  /* 0x00000029147c7223 */ /* 0x000fe20000000011 */
[C---:B------:R-:W-:Y:S01]  /*89a0*/  FFMA R119, R45.reuse, R21, R26 ;  /* 0x000000152d777223 */ /* 0x040fe2000000001a */
[C---:B------:R-:W-:Y:S01]  /*89b0*/  FFMA R113, R45.reuse, R22, R113 ;  /* 0x000000162d717223 */ /* 0x040fe20000000071 */
        /* <DEDUP_REMOVED lines=20> */
[-C--:B------:R-:W-:Y:S01]  /*8b00*/  FFMA R45, R68, R37.reuse, R7 ;  /* 0x00000025442d7223 */ /* 0x080fe20000000007 */
[----:B------:R-:W-:Y:S01]  /*8b10*/  FFMA R122, R20, R37, R55 ;  /* 0x00000025147a7223 */ /* 0x000fe20000000037 */
[C---:B------:R-:W-:Y:S01]  /*8b20*/  FFMA R106, R37.reuse, R21, R54 ;  /* 0x00000015256a7223 */ /* 0x040fe20000000036 */
[C---:B------:R-:W-:Y:S01]  /*8b30*/  FFMA R103, R37.reuse, R23, R76 ;  /* 0x0000001725677223 */ /* 0x040fe2000000004c */
[C---:B------:R-:W-:Y:S01]  /*8b40*/  FFMA R41, R37.reuse, R69, R90 ;  /* 0x0000004525297223 */ /* 0x040fe2000000005a */
[C---:B------:R-:W-:Y:S01]  /*8b50*/  FFMA R7, R37.reuse, R70, R49 ;  /* 0x0000004625077223 */ /* 0x040fe20000000031 */
[----:B------:R-:W-:Y:S01]  /*8b60*/  FFMA R36, R37, R71, R36 ;  /* 0x0000004725247223 */ /* 0x000fe20000000024 */
[C---:B------:R-:W-:Y:S01]  /*8b70*/  FFMA R10, R83.reuse, R25, R66 ;  /* 0x00000019530a7223 */ /* 0x040fe20000000042 */
[----:B------:R-:W-:Y:S01]  /*8b80*/  FFMA R102, R83, R27, R102 ;  /* 0x0000001b53667223 */ /* 0x000fe20000000066 */
[C---:B--2---:R-:W-:Y:S01]  /*8b90*/  FFMA R37, R32.reuse, R56, R53 ;  /* 0x0000003820257223 */ /* 0x044fe20000000035 */
[C---:B------:R-:W-:Y:S01]  /*8ba0*/  FFMA R40, R32.reuse, R57, R52 ;  /* 0x0000003920287223 */ /* 0x040fe20000000034 */
[----:B------:R-:W1:Y:S01]  /*8bb0*/  LDS.128 R24, [R5+0x370] ;  /* 0x0003700005187984 */ /* 0x000e620000000c00 */
[C---:B------:R-:W-:Y:S01]  /*8bc0*/  FFMA R91, R32.reuse, R58, R91 ;  /* 0x0000003a205b7223 */ /* 0x040fe2000000005b */
[C---:B------:R-:W-:Y:S01]  /*8bd0*/  FFMA R12, R32.reuse, R59, R12 ;  /* 0x0000003b200c7223 */ /* 0x040fe2000000000c */
[C---:B------:R-:W-:Y:S01]  /*8be0*/  FFMA R15, R32.reuse, R60, R15 ;  /* 0x0000003c200f7223 */ /* 0x040fe2000000000f */
[----:B------:R0:W2:Y:S01]  /*8bf0*/  LDS.128 R52, [R5+0x3f0] ;  /* 0x0003f00005347984 */ /* 0x0000a20000000c00 */
[C---:B------:R-:W-:Y:S01]  /*8c00*/  FFMA R80, R32.reuse, R61, R80 ;  /* 0x0000003d20507223 */ /* 0x040fe20000000050 */
[C---:B------:R-:W-:Y:S01]  /*8c10*/  FFMA R75, R32.reuse, R62, R117 ;  /* 0x0000003e204b7223 */ /* 0x040fe20000000075 */
[----:B------:R-:W-:Y:S01]  /*8c20*/  FFMA R66, R32, R63, R88 ;  /* 0x0000003f20427223 */ /* 0x000fe20000000058 */
        /* <DEDUP_REMOVED lines=9> */
[----:B------:R-:W0:Y:S01]  /*8cc0*/  LDS.128 R12, [R4+0x1e00] ;  /* 0x001e0000040c7984 */ /* 0x000e220000000c00 */
        /* <DEDUP_REMOVED lines=8> */
[----:B------:R-:W-:Y:S01]  /*8d50*/  FFMA R118, R20, R29, R9 ;  /* 0x0000001d14767223 */ /* 0x000fe20000000009 */
[C---:B------:R-:W-:Y:S01]  /*8d60*/  FFMA R28, R29.reuse, R21, R18 ;  /* 0x000000151d1c7223 */ /* 0x040fe20000000012 */
[C---:B------:R-:W-:Y:S01]  /*8d70*/  FFMA R18, R29.reuse, R22, R85 ;  /* 0x000000161d127223 */ /* 0x040fe20000000055 */
[C---:B------:R-:W-:Y:S01]  /*8d80*/  FFMA R117, R29.reuse, R23, R8 ;  /* 0x000000171d757223 */ /* 0x040fe20000000008 */
[----:B------:R-:W-:Y:S01]  /*8d90*/  FFMA R79, R68, R29, R5 ;  /* 0x0000001d444f7223 */ /* 0x000fe20000000005 */
[C---:B------:R-:W-:Y:S01]  /*8da0*/  FFMA R81, R29.reuse, R70, R81 ;  /* 0x000000461d517223 */ /* 0x040fe20000000051 */
[----:B------:R-:W-:Y:S01]  /*8db0*/  FFMA R80, R29, R71, R80 ;  /* 0x000000471d507223 */ /* 0x000fe20000000050 */
[C---:B-1----:R-:W-:Y:S01]  /*8dc0*/  FFMA R65, R24.reuse, R56, R65 ;  /* 0x0000003818417223 */ /* 0x042fe20000000041 */
[C---:B------:R-:W-:Y:S01]  /*8dd0*/  FFMA R64, R24.reuse, R57, R64 ;  /* 0x0000003918407223 */ /* 0x040fe20000000040 */
[C---:B------:R-:W-:Y:S01]  /*8de0*/  FFMA R11, R24.reuse, R60, R11 ;  /* 0x0000003c180b7223 */ /* 0x040fe2000000000b */
[----:B------:R-:W-:Y:S01]  /*8df0*/  FFMA R10, R24, R61, R10 ;  /* 0x0000003d180a7223 */ /* 0x000fe2000000000a */
[C---:B--2---:R-:W-:Y:S01]  /*8e00*/  FFMA R73, R52.reuse, R56, R73 ;  /* 0x0000003834497223 */ /* 0x044fe20000000049 */
[C---:B------:R-:W-:Y:S01]  /*8e10*/  FFMA R72, R52.reuse, R57, R72 ;  /* 0x0000003934487223 */ /* 0x040fe20000000048 */
[-C--:B------:R-:W-:Y:S01]  /*8e20*/  FFMA R57, R52, R58.reuse, R89 ;  /* 0x0000003a34397223 */ /* 0x080fe20000000059 */
[C---:B------:R-:W-:Y:S01]  /*8e30*/  FFMA R87, R24.reuse, R58, R87 ;  /* 0x0000003a18577223 */ /* 0x040fe20000000057 */
[C---:B------:R-:W-:Y:S01]  /*8e40*/  FFMA R110, R24.reuse, R59, R110 ;  /* 0x0000003b186e7223 */ /* 0x040fe2000000006e */
[C---:B------:R-:W-:Y:S01]  /*8e50*/  FFMA R83, R24.reuse, R62, R74 ;  /* 0x0000003e18537223 */ /* 0x040fe2000000004a */
[----:B------:R-:W-:Y:S01]  /*8e60*/  FFMA R76, R24, R63, R102 ;  /* 0x0000003f184c7223 */ /* 0x000fe20000000066 */
[----:B------:R-:W-:Y:S01]  /*8e70*/  FFMA R16, R52, R59, R16 ;  /* 0x0000003b34107223 */ /* 0x000fe20000000010 */
[C---:B------:R-:W-:Y:S01]  /*8e80*/  FFMA R114, R20.reuse, R25, R65 ;  /* 0x0000001914727223 */ /* 0x040fe20000000041 */
[----:B------:R-:W-:Y:S01]  /*8e90*/  FFMA R73, R20, R53, R73 ;  /* 0x0000003514497223 */ /* 0x000fe20000000049 */
[CC--:B------:R-:W-:Y:S01]  /*8ea0*/  FFMA R59, R53.reuse, R21.reuse, R72 ;  /* 0x00000015353b7223 */ /* 0x0c0fe20000000048 */
[-C--:B------:R-:W-:Y:S01]  /*8eb0*/  FFMA R57, R53, R22.reuse, R57 ;  /* 0x0000001635397223 */ /* 0x080fe20000000039 */
[C---:B------:R-:W-:Y:S01]  /*8ec0*/  FFMA R24, R25.reuse, R21, R64 ;  /* 0x0000001519187223 */ /* 0x040fe20000000040 */
[C---:B------:R-:W-:Y:S01]  /*8ed0*/  FFMA R65, R25.reuse, R22, R87 ;  /* 0x0000001619417223 */ /* 0x040fe20000000057 */
[C---:B------:R-:W-:Y:S01]  /*8ee0*/  FFMA R29, R25.reuse, R23, R110 ;  /* 0x00000017191d7223 */ /* 0x040fe2000000006e */
[----:B------:R-:W-:Y:S01]  /*8ef0*/  FFMA R85, R68, R25, R11 ;  /* 0x0000001944557223 */ /* 0x000fe2000000000b */
[C---:B------:R-:W-:Y:S01]  /*8f00*/  FFMA R5, R25.reuse, R69, R10 ;  /* 0x0000004519057223 */ /* 0x040fe2000000000a */
[C---:B------:R-:W-:Y:S01]  /*8f10*/  FFMA R83, R25.reuse, R70, R83 ;  /* 0x0000004619537223 */ /* 0x040fe20000000053 */
[----:B------:R-:W-:Y:S01]  /*8f20*/  FFMA R76, R25, R71, R76 ;  /* 0x00000047194c7223 */ /* 0x000fe2000000004c */
[----:B------:R-:W1:Y:S01]  /*8f30*/  LDS.128 R8, [R4+0x1e10] ;  /* 0x001e100004087984 */ /* 0x000e620000000c00 */
[C---:B------:R-:W-:Y:S01]  /*8f40*/  FFMA R25, R53.reuse, R23, R16 ;  /* 0x0000001735197223 */ /* 0x040fe20000000010 */
        /* <DEDUP_REMOVED lines=9> */
[C---:B------:R-:W-:Y:S01]  /*8fe0*/  FFMA R96, R54.reuse, R13, R59 ;  /* 0x0000000d36607223 */ /* 0x040fe2000000003b */
[----:B------:R-:W-:Y:S01]  /*8ff0*/  FFMA R28, R54, R14, R57 ;  /* 0x0000000e361c7223 */ /* 0x000fe20000000039 */
[C---:B------:R-:W-:Y:S01]  /*9000*/  FFMA R87, R52.reuse, R60, R125 ;  /* 0x0000003c34577223 */ /* 0x040fe2000000007d */
[----:B------:R-:W0:Y:S01]  /*9010*/  LDS.128 R56, [R4+0x1f00] ;  /* 0x001f000004387984 */ /* 0x000e220000000c00 */
[C---:B------:R-:W-:Y:S01]  /*9020*/  FFMA R78, R52.reuse, R61, R78 ;  /* 0x0000003d344e7223 */ /* 0x040fe2000000004e */
[C---:B------:R-:W-:Y:S01]  /*9030*/  FFMA R89, R52.reuse, R62, R86 ;  /* 0x0000003e34597223 */ /* 0x040fe20000000056 */
[----:B------:R-:W-:Y:S01]  /*9040*/  FFMA R100, R52, R63, R100 ;  /* 0x0000003f34647223 */ /* 0x000fe20000000064 */
[----:B------:R-:W-:Y:S01]  /*9050*/  FFMA R87, R68, R53, R87 ;  /* 0x0000003544577223 */ /* 0x000fe20000000057 */
[----:B------:R-:W2:Y:S01]  /*9060*/  LDS.128 R60, [R4+0x1f10] ;  /* 0x001f1000043c7984 */ /* 0x000ea20000000c00 */
[C---:B------:R-:W-:Y:S01]  /*9070*/  FFMA R69, R53.reuse, R69, R78 ;  /* 0x0000004535457223 */ /* 0x040fe2000000004e */
[C---:B------:R-:W-:Y:S01]  /*9080*/  FFMA R89, R53.reuse, R70, R89 ;  /* 0x0000004635597223 */ /* 0x040fe20000000059 */
[----:B------:R-:W-:Y:S01]  /*9090*/  FFMA R53, R53, R71, R100 ;  /* 0x0000004735357223 */ /* 0x000fe20000000064 */
[C---:B------:R-:W-:Y:S01]  /*90a0*/  FFMA R102, R34.reuse, R13, R32 ;  /* 0x0000000d22667223 */ /* 0x040fe20000000020 */
[----:B------:R-:W-:Y:S01]  /*90b0*/  FFMA R20, R34, R15, R91 ;  /* 0x0000000f22147223 */ /* 0x000fe2000000005b */
        /* <DEDUP_REMOVED lines=15> */
[----:B-1----:R-:W-:Y:S01]  /*91b0*/  FFMA R91, R8, R50, R77 ;  /* 0x00000032085b7223 */ /* 0x002fe2000000004d */
[-C--:B------:R-:W-:Y:S01]  /*91c0*/  FFMA R22, R38, R15.reuse, R103 ;  /* 0x0000000f26167223 */ /* 0x080fe20000000067 */
[-C--:B------:R-:W-:Y:S01]  /*91d0*/  FFMA R18, R30, R15.reuse, R117 ;  /* 0x0000000f1e127223 */ /* 0x080fe20000000075 */
[-C--:B------:R-:W-:Y:S01]  /*91e0*/  FFMA R16, R26, R15.reuse, R29 ;  /* 0x0000000f1a107223 */ /* 0x080fe2000000001d */
[----:B------:R-:W-:Y:S01]  /*91f0*/  FFMA R68, R54, R15, R25 ;  /* 0x0000000f36447223 */ /* 0x000fe20000000019 */
[CC--:B------:R-:W-:Y:S01]  /*9200*/  FFMA R88, R50.reuse, R9.reuse, R67 ;  /* 0x0000000932587223 */ /* 0x0c0fe20000000043 */
[----:B------:R-:W-:Y:S01]  /*9210*/  FFMA R93, R50, R10, R93 ;  /* 0x0000000a325d7223 */ /* 0x000fe2000000005d */
        /* <DEDUP_REMOVED lines=38> */
[C---:B------:R-:W-:Y:S01]  /*9480*/  FFMA R97, R56.reuse, R47, R21 ;  /* 0x0000002f38617223 */ /* 0x040fe20000000015 */
[-C--:B------:R-:W-:Y:S01]  /*9490*/  FFMA R57, R51, R58.reuse, R92 ;  /* 0x0000003a33397223 */ /* 0x080fe2000000005c */
[-C--:B------:R-:W-:Y:S01]  /*94a0*/  FFMA R105, R47, R58.reuse, R84 ;  /* 0x0000003a2f697223 */ /* 0x080fe20000000054 */
        /* <DEDUP_REMOVED lines=20> */
[C---:B--2---:R-:W-:Y:S01]  /*95f0*/  FFMA R91, R60.reuse, R51, R91 ;  /* 0x000000333c5b7223 */ /* 0x044fe2000000005b */
        /* <DEDUP_REMOVED lines=31> */
[----:B------:R-:W-:Y:S06]  /*97f0*/  BAR.SYNC.DEFER_BLOCKING 0x0 ;  /* 0x0000000000007b1d */ /* 0x000fec0000010000 */
[----:B------:R-:W-:Y:S05]  /*9800*/  @P0 BRA `(.L_x_3) ;  /* 0xffffff6800b40947 */ /* 0x000fea000383ffff */
.L_x_0:
[----:B------:R-:W1:Y:S01]  /*9810*/  S2R R0, SR_CTAID.X ;  /* 0x0000000000007919 */ /* 0x000e620000002500 */
[----:B------:R-:W2:Y:S01]  /*9820*/  LDCU UR6, c[0x0][0x3a0] ;  /* 0x00007400ff0677ac */ /* 0x000ea20008000800 */
[----:B------:R-:W1:Y:S01]  /*9830*/  S2R R5, SR_TID.X ;  /* 0x0000000000057919 */ /* 0x000e620000002100 */
[----:B------:R-:W3:Y:S01]  /*9840*/  LDCU UR7, c[0x0][0x398] ;  /* 0x00007300ff0777ac */ /* 0x000ee20008000800 */
[----:B------:R-:W4:Y:S01]  /*9850*/  S2R R38, SR_CTAID.Y ;  /* 0x0000000000267919 */ /* 0x000f220000002600 */
[----:B------:R-:W5:Y:S01]  /*9860*/  LDCU.64 UR4, c[0x0][0x390] ;  /* 0x00007200ff0477ac */ /* 0x000f620008000a00 */
[----:B------:R-:W4:Y:S01]  /*9870*/  S2R R3, SR_TID.Y ;  /* 0x0000000000037919 */ /* 0x000f220000002200 */
[----:B-1----:R-:W-:-:S04]  /*9880*/  LEA R0, R0, R5, 0x3 ;  /* 0x0000000500007211 */ /* 0x002fc800078e18ff */
[----:B------:R-:W-:Y:S02]  /*9890*/  SHF.L.U32 R0, R0, 0x3, RZ ;  /* 0x0000000300007819 */ /* 0x000fe400000006ff */
[----:B----4-:R-:W-:Y:S02]  /*98a0*/  LEA R38, R38, R3, 0x3 ;  /* 0x0000000326267211 */ /* 0x010fe400078e18ff */
[----:B--2---:R-:W-:Y:S02]  /*98b0*/  ISETP.GE.AND P1, PT, R0, UR6, PT ;  /* 0x0000000600007c0c */ /* 0x004fe4000bf26270 */
[----:B------:R-:W-:Y:S02]  /*98c0*/  SHF.L.U32 R38, R38, 0x3, RZ ;  /* 0x0000000326267819 */ /* 0x000fe400000006ff */
[----:B------:R-:W-:Y:S02]  /*98d0*/  IADD3 R24, PT, PT, R0, 0x2, RZ ;  /* 0x0000000200187810 */ /* 0x000fe40007ffe0ff */
[C---:B---3--:R-:W-:Y:S01]  /*98e0*/  ISETP.LT.AND P1, PT, R38.reuse, UR7, !P1 ;  /* 0x0000000726007c0c */ /* 0x048fe2000cf21270 */
[----:B------:R-:W-:Y:S01]  /*98f0*/  IMAD R25, R38, UR6, RZ ;  /* 0x0000000626197c24 */ /* 0x000fe2000f8e02ff */
[----:B------:R-:W-:-:S02]  /*9900*/  IADD3 R2, PT, PT, R0, 0x1, RZ ;  /* 0x0000000100027810 */ /* 0x000fc40007ffe0ff */
[----:B------:R-:W-:Y:S02]  /*9910*/  ISETP.GE.AND P0, PT, R24, UR6, PT ;  /* 0x0000000618007c0c */ /* 0x000fe4000bf06270 */
[----:B------:R-:W-:Y:S02]  /*9920*/  ISETP.GE.AND P3, PT, R2, UR6, PT ;  /* 0x0000000602007c0c */ /* 0x000fe4000bf66270 */
[----:B------:R-:W-:Y:S02]  /*9930*/  SHF.R.S32.HI R36, RZ, 0x1f, R0 ;  /* 0x0000001fff247819 */ /* 0x000fe40000011400 */
[CC--:B------:R-:W-:Y:S02]  /*9940*/  IADD3 R24, P2, PT, R0.reuse, R25.reuse, RZ ;  /* 0x0000001900187210 */ /* 0x0c0fe40007f5e0ff */
[C---:B------:R-:W-:Y:S01]  /*9950*/  IADD3 R26, PT, PT, R0.reuse, 0x3, RZ ;  /* 0x00000003001a7810 */ /* 0x040fe20007ffe0ff */
[----:B------:R-:W1:Y:S01]  /*9960*/  @P1 LDC.64 R4, c[0x0][0x390] ;  /* 0x0000e400ff041b82 */ /* 0x000e620000000a00 */
[----:B------:R-:W-:-:S02]  /*9970*/  @P1 IADD3 R3, PT, PT, R0, R25, RZ ;  /* 0x0000001900031210 */ /* 0x000fc40007ffe0ff */
[----:B------:R-:W-:Y:S02]  /*9980*/  P2R R42, PR, RZ, 0x8 ;  /* 0x00000008ff2a7803 */ /* 0x000fe40000000000 */
[----:B------:R-:W-:Y:S02]  /*9990*/  ISETP.GE.OR P3, PT, R38, UR7, P3 ;  /* 0x0000000726007c0c */ /* 0x000fe40009f66670 */
[----:B------:R-:W-:Y:S02]  /*99a0*/  ISETP.GE.AND P5, PT, R26, UR6, PT ;  /* 0x000000061a007c0c */ /* 0x000fe4000bfa6270 */
[----:B-----5:R-:W-:Y:S02]  /*99b0*/  LEA R2, P4, R24, UR4, 0x2 ;  /* 0x0000000418027c11 */ /* 0x020fe4000f8810ff */
[----:B------:R-:W-:Y:S02]  /*99c0*/  IADD3 R26, PT, PT, R0, 0x5, RZ ;  /* 0x00000005001a7810 */ /* 0x000fe40007ffe0ff */
[----:B------:R-:W-:-:S02]  /*99d0*/  IADD3 R41, PT, PT, R25, UR6, RZ ;  /* 0x0000000619297c10 */ /* 0x000fc4000fffe0ff */
[----:B------:R-:W-:Y:S02]  /*99e0*/  IADD3 R37, PT, PT, R0, 0x7, RZ ;  /* 0x0000000700257810 */ /* 0x000fe40007ffe0ff */
[----:B------:R-:W-:Y:S02]  /*99f0*/  IADD3 R43, PT, PT, R41, UR6, RZ ;  /* 0x00000006292b7c10 */ /* 0x000fe4000fffe0ff */
[C---:B------:R-:W-:Y:S02]  /*9a00*/  IADD3 R40, PT, PT, R38.reuse, 0x1, RZ ;  /* 0x0000000126287810 */ /* 0x040fe40007ffe0ff */
[----:B------:R-:W-:Y:S01]  /*9a10*/  IADD3 R45, PT, PT, R43, UR6, RZ ;  /* 0x000000062b2d7c10 */ /* 0x000fe2000fffe0ff */
[----:B-1----:R-:W-:Y:S01]  /*9a20*/  @P1 IMAD.WIDE R4, R3, 0x4, R4 ;  /* 0x0000000403041825 */ /* 0x002fe200078e0204 */
[----:B------:R-:W-:Y:S02]  /*9a30*/  LEA.HI.X.SX32 R3, R25, R36, 0x1, P2 ;  /* 0x0000002419037211 */ /* 0x000fe400010f0eff */
[----:B------:R-:W-:-:S02]  /*9a40*/  ISETP.GE.OR P2, PT, R38, UR7, P0 ;  /* 0x0000000726007c0c */ /* 0x000fc40008746670 */
[----:B0-----:R0:W-:Y:S01]  /*9a50*/  @P1 STG.E desc[UR8][R4.64], R103 ;  /* 0x0000006704001986 */ /* 0x0011e2000c101908 */
[----:B------:R-:W-:Y:S02]  /*9a60*/  ISETP.GE.OR P1, PT, R38, UR7, P5 ;  /* 0x0000000726007c0c */ /* 0x000fe4000af26670 */
[----:B------:R-:W-:Y:S02]  /*9a70*/  LEA.HI.X R3, R24, UR5, R3, 0x2, P4 ;  /* 0x0000000518037c11 */ /* 0x000fe4000a0f1403 */
[----:B------:R-:W-:Y:S02]  /*9a80*/  IADD3 R24, PT, PT, R0, 0x4, RZ ;  /* 0x0000000400187810 */ /* 0x000fe40007ffe0ff */
[----:B------:R-:W-:Y:S01]  /*9a90*/  IADD3 R47, PT, PT, R45, UR6, RZ ;  /* 0x000000062d2f7c10 */ /* 0x000fe2000fffe0ff */
[----:B------:R-:W-:Y:S01]  /*9aa0*/  @!P3 STG.E desc[UR8][R2.64+0x4], R104 ;  /* 0x000004680200b986 */ /* 0x000fe2000c101908 */
[----:B------:R-:W-:Y:S02]  /*9ab0*/  ISETP.GE.AND P4, PT, R24, UR6, PT ;  /* 0x0000000618007c0c */ /* 0x000fe4000bf86270 */
[----:B------:R-:W-:Y:S01]  /*9ac0*/  ISETP.GE.AND P3, PT, R26, UR6, PT ;  /* 0x000000061a007c0c */ /* 0x000fe2000bf66270 */
[----:B------:R-:W-:Y:S01]  /*9ad0*/  @!P2 STG.E desc[UR8][R2.64+0x8], R57 ;  /* 0x000008390200a986 */ /* 0x000fe2000c101908 */
[----:B------:R-:W-:-:S02]  /*9ae0*/  ISETP.GE.OR P2, PT, R38, UR7, P4 ;  /* 0x0000000726007c0c */ /* 0x000fc4000a746670 */
[----:B0-----:R-:W-:Y:S01]  /*9af0*/  IADD3 R4, PT, PT, R0, 0x6, RZ ;  /* 0x0000000600047810 */ /* 0x001fe20007ffe0ff */
[----:B------:R-:W-:Y:S01]  /*9b00*/  @!P1 STG.E desc[UR8][R2.64+0xc], R90 ;  /* 0x00000c5a02009986 */ /* 0x000fe2000c101908 */
[----:B------:R-:W-:Y:S02]  /*9b10*/  ISETP.GE.OR P1, PT, R38, UR7, P3 ;  /* 0x0000000726007c0c */ /* 0x000fe40009f26670 */
[----:B------:R-:W-:-:S04]  /*9b20*/  IADD3 R49, PT, PT, R47, UR6, RZ ;  /* 0x000000062f317c10 */ /* 0x000fc8000fffe0ff */
[----:B------:R-:W-:-:S03]  /*9b30*/  IADD3 R51, PT, PT, R49, UR6, RZ ;  /* 0x0000000631337c10 */ /* 0x000fc6000fffe0ff */
[----:B------:R-:W-:Y:S01]  /*9b40*/  @!P2 STG.E desc[UR8][R2.64+0x10], R91 ;  /* 0x0000105b0200a986 */ /* 0x000fe2000c101908 */
[----:B------:R-:W-:Y:S02]  /*9b50*/  ISETP.GE.AND P2, PT, R4, UR6, PT ;  /* 0x0000000604007c0c */ /* 0x000fe4000bf46270 */
[----:B------:R-:W-:Y:S01]  /*9b60*/  IADD3 R39, PT, PT, R51, UR6, RZ ;  /* 0x0000000633277c10 */ /* 0x000fe2000fffe0ff */
[----:B------:R-:W-:Y:S01]  /*9b70*/  @!P1 STG.E desc[UR8][R2.64+0x14], R88 ;  /* 0x0000145802009986 */ /* 0x000fe2000c101908 */
[----:B------:R-:W-:-:S13]  /*9b80*/  ISETP.GE.OR P1, PT, R38, UR7, P2 ;  /* 0x0000000726007c0c */ /* 0x000fda0009726670 */
[----:B------:R-:W-:Y:S01]  /*9b90*/  @!P1 STG.E desc[UR8][R2.64+0x18], R93 ;  /* 0x0000185d02009986 */ /* 0x000fe2000c101908 */
[----:B------:R-:W-:-:S04]  /*9ba0*/  IADD3 R4, P1, PT, R0, R41, RZ ;  /* 0x0000002900047210 */ /* 0x000fc80007f3e0ff */
[----:B------:R-:W-:Y:S02]  /*9bb0*/  LEA.HI.X.SX32 R5, R41, R36, 0x1, P1 ;  /* 0x0000002429057211 */ /* 0x000fe400008f0eff */
[----:B------:R-:W-:-:S04]  /*9bc0*/  LEA R34, P1, R4, UR4, 0x2 ;  /* 0x0000000404227c11 */ /* 0x000fc8000f8210ff */
[----:B------:R-:W-:Y:S02]  /*9bd0*/  LEA.HI.X R35, R4, UR5, R5, 0x2, P1 ;  /* 0x0000000504237c11 */ /* 0x000fe400088f1405 */
        /* <DEDUP_REMOVED lines=24> */
[----:B------:R-:W-:-:S04]  /*9d60*/  ISETP.GE.AND P1, PT, R37, UR6, PT ;  /* 0x0000000625007c0c */ /* 0x000fc8000bf26270 */
[----:B------:R-:W-:-:S13]  /*9d70*/  ISETP.GE.OR P6, PT, R38, UR7, P1 ;  /* 0x0000000726007c0c */ /* 0x000fda0008fc6670 */
[----:B------:R-:W-:Y:S01]  /*9d80*/  @!P6 STG.E desc[UR8][R2.64+0x1c], R92 ;  /* 0x00001c5c0200e986 */ /* 0x000fe2000c101908 */
[----:B------:R-:W-:-:S04]  /*9d90*/  ISETP.GE.AND P6, PT, R0, UR6, PT ;  /* 0x0000000600007c0c */ /* 0x000fc8000bfc6270 */
[----:B------:R-:W-:Y:S02]  /*9da0*/  P2R R44, PR, RZ, 0x40 ;  /* 0x00000040ff2c7803 */ /* 0x000fe40000000000 */
[----:B------:R-:W-:-:S13]  /*9db0*/  ISETP.GE.OR P6, PT, R40, UR7, P6 ;  /* 0x0000000728007c0c */ /* 0x000fda000b7c6670 */
[----:B------:R-:W0:Y:S01]  /*9dc0*/  @!P6 LDC.64 R36, c[0x0][0x390] ;  /* 0x0000e400ff24eb82 */ /* 0x000e220000000a00 */
[----:B------:R-:W-:-:S05]  /*9dd0*/  @!P6 IADD3 R41, PT, PT, R0, R41, RZ ;  /* 0x000000290029e210 */ /* 0x000fca0007ffe0ff */
[----:B0-----:R-:W-:-:S05]  /*9de0*/  @!P6 IMAD.WIDE R36, R41, 0x4, R36 ;  /* 0x000000042924e825 */ /* 0x001fca00078e0224 */
[----:B------:R0:W-:Y:S01]  /*9df0*/  @!P6 STG.E desc[UR8][R36.64], R97 ;  /* 0x000000612400e986 */ /* 0x0001e2000c101908 */
[----:B------:R-:W-:-:S04]  /*9e00*/  ISETP.NE.AND P6, PT, R42, RZ, PT ;  /* 0x000000ff2a00720c */ /* 0x000fc80003fc5270 */
[----:B------:R-:W-:Y:S02]  /*9e10*/  ISETP.GE.OR P6, PT, R40, UR7, P6 ;  /* 0x0000000728007c0c */ /* 0x000fe4000b7c6670 */
[----:B0-----:R-:W-:-:S11]  /*9e20*/  IADD3 R36, PT, PT, R38, 0x2, RZ ;  /* 0x0000000226247810 */ /* 0x001fd60007ffe0ff */
[----:B------:R-:W-:Y:S01]  /*9e30*/  @!P6 STG.E desc[UR8][R34.64+0x4], R108 ;  /* 0x0000046c2200e986 */ /* 0x000fe2000c101908 */
[----:B------:R-:W-:-:S13]  /*9e40*/  ISETP.GE.OR P6, PT, R40, UR7, P0 ;  /* 0x0000000728007c0c */ /* 0x000fda00087c6670 */
        /* <DEDUP_REMOVED lines=10> */
[----:B------:R0:W-:Y:S01]  /*9ef0*/  @!P6 STG.E desc[UR8][R34.64+0x1c], R96 ;  /* 0x00001c602200e986 */ /* 0x0001e2000c101908 */
[----:B------:R-:W-:-:S04]  /*9f00*/  ISETP.NE.AND P6, PT, R44, RZ, PT ;  /* 0x000000ff2c00720c */ /* 0x000fc80003fc5270 */
[----:B------:R-:W-:Y:S02]  /*9f10*/  ISETP.GE.OR P6, PT, R36, UR7, P6 ;  /* 0x0000000724007c0c */ /* 0x000fe4000b7c6670 */
[----:B0-----:R-:W-:-:S11]  /*9f20*/  IADD3 R34, PT, PT, R38, 0x3, RZ ;  /* 0x0000000326227810 */ /* 0x001fd60007ffe0ff */
[----:B------:R-:W0:Y:S01]  /*9f30*/  @!P6 LDC.64 R2, c[0x0][0x390] ;  /* 0x0000e400ff02eb82 */ /* 0x000e220000000a00 */
[----:B------:R-:W-:-:S05]  /*9f40*/  @!P6 IADD3 R43, PT, PT, R0, R43, RZ ;  /* 0x0000002b002be210 */ /* 0x000fca0007ffe0ff */
[----:B0-----:R-:W-:-:S05]  /*9f50*/  @!P6 IMAD.WIDE R2, R43, 0x4, R2 ;  /* 0x000000042b02e825 */ /* 0x001fca00078e0202 */
[----:B------:R0:W-:Y:S01]  /*9f60*/  @!P6 STG.E desc[UR8][R2.64], R65 ;  /* 0x000000410200e986 */ /* 0x0001e2000c101908 */
[----:B------:R-:W-:-:S04]  /*9f70*/  ISETP.NE.AND P6, PT, R42, RZ, PT ;  /* 0x000000ff2a00720c */ /* 0x000fc80003fc5270 */
        /* <DEDUP_REMOVED lines=14> */
[----:B------:R-:W-:-:S04]  /*a060*/  ISETP.NE.AND P6, PT, R44, RZ, PT ;  /* 0x000000ff2c00720c */ /* 0x000fc80003fc5270 */
[----:B------:R-:W-:-:S13]  /*a070*/  ISETP.GE.OR P6, PT, R34, UR7, P6 ;  /* 0x0000000722007c0c */ /* 0x000fda000b7c6670 */
[----:B0-----:R-:W0:Y:S01]  /*a080*/  @!P6 LDC.64 R2, c[0x0][0x390] ;  /* 0x0000e400ff02eb82 */ /* 0x001e220000000a00 */
[----:B------:R-:W-:-:S05]  /*a090*/  @!P6 IADD3 R45, PT, PT, R0, R45, RZ ;  /* 0x0000002d002de210 */ /* 0x000fca0007ffe0ff */
[----:B0-----:R-:W-:-:S05]  /*a0a0*/  @!P6 IMAD.WIDE R2, R45, 0x4, R2 ;  /* 0x000000042d02e825 */ /* 0x001fca00078e0202 */
[----:B------:R-:W-:Y:S01]  /*a0b0*/  @!P6 STG.E desc[UR8][R2.64], R15 ;  /* 0x0000000f0200e986 */ /* 0x000fe2000c101908 */
[----:B------:R-:W-:-:S04]  /*a0c0*/  ISETP.NE.AND P6, PT, R42, RZ, PT ;  /* 0x000000ff2a00720c */ /* 0x000fc80003fc5270 */
[----:B------:R-:W-:-:S13]  /*a0d0*/  ISETP.GE.OR P6, PT, R34, UR7, P6 ;  /* 0x0000000722007c0c */ /* 0x000fda000b7c6670 */
[----:B------:R0:W-:Y:S01]  /*a0e0*/  @!P6 STG.E desc[UR8][R30.64+0x4], R8 ;  /* 0x000004081e00e986 */ /* 0x0001e2000c101908 */
        /* <DEDUP_REMOVED lines=15> */
[----:B------:R-:W0:Y:S01]  /*a1e0*/  @!P6 LDC.64 R2, c[0x0][0x390] ;  /* 0x0000e400ff02eb82 */ /* 0x000e220000000a00 */
        /* <DEDUP_REMOVED lines=38> */
[----:B------:R-:W-:Y:S02]  /*a450*/  ISETP.GE.OR P6, PT, R6, UR7, P1 ;  /* 0x0000000706007c0c */ /* 0x000fe40008fc6670 */
[C---:B------:R-:W-:Y:S02]  /*a460*/  IADD3 R6, PT, PT, R38.reuse, 0x6, RZ ;  /* 0x0000000626067810 */ /* 0x040fe40007ffe0ff */
[----:B------:R-:W-:-:S09]  /*a470*/  IADD3 R38, PT, PT, R38, 0x7, RZ ;  /* 0x0000000726267810 */ /* 0x000fd20007ffe0ff */
[----:B------:R-:W-:Y:S01]  /*a480*/  @!P6 STG.E desc[UR8][R26.64+0x1c], R80 ;  /* 0x00001c501a00e986 */ /* 0x000fe2000c101908 */
[----:B------:R-:W-:-:S04]  /*a490*/  ISETP.NE.AND P6, PT, R44, RZ, PT ;  /* 0x000000ff2c00720c */ /* 0x000fc80003fc5270 */
[----:B------:R-:W-:-:S13]  /*a4a0*/  ISETP.GE.OR P6, PT, R6, UR7, P6 ;  /* 0x0000000706007c0c */ /* 0x000fda000b7c6670 */
[----:B0-----:R-:W0:Y:S01]  /*a4b0*/  @!P6 LDC.64 R2, c[0x0][0x390] ;  /* 0x0000e400ff02eb82 */ /* 0x001e220000000a00 */
[----:B------:R-:W-:-:S05]  /*a4c0*/  @!P6 IADD3 R51, PT, PT, R0, R51, RZ ;  /* 0x000000330033e210 */ /* 0x000fca0007ffe0ff */
[----:B0-----:R-:W-:-:S05]  /*a4d0*/  @!P6 IMAD.WIDE R2, R51, 0x4, R2 ;  /* 0x000000043302e825 */ /* 0x001fca00078e0202 */
[----:B------:R0:W-:Y:S01]  /*a4e0*/  @!P6 STG.E desc[UR8][R2.64], R13 ;  /* 0x0000000d0200e986 */ /* 0x0001e2000c101908 */
[----:B------:R-:W-:-:S04]  /*a4f0*/  ISETP.NE.AND P6, PT, R42, RZ, PT ;  /* 0x000000ff2a00720c */ /* 0x000fc80003fc5270 */
[----:B------:R-:W-:-:S13]  /*a500*/  ISETP.GE.OR P6, PT, R6, UR7, P6 ;  /* 0x0000000706007c0c */ /* 0x000fda000b7c6670 */
[----:B------:R1:W-:Y:S01]  /*a510*/  @!P6 STG.E desc[UR8][R28.64+0x4], R10 ;  /* 0x0000040a1c00e986 */ /* 0x0003e2000c101908 */
[----:B------:R-:W-:Y:S02]  /*a520*/  ISETP.GE.OR P6, PT, R6, UR7, P0 ;  /* 0x0000000706007c0c */ /* 0x000fe400087c6670 */
[----:B------:R-:W-:-:S11]  /*a530*/  ISETP.GE.OR P0, PT, R38, UR7, P0 ;  /* 0x0000000726007c0c */ /* 0x000fd60008706670 */
        /* <DEDUP_REMOVED lines=16> */
[----:B------:R-:W-:-:S04]  /*a640*/  ISETP.NE.AND P6, PT, R44, RZ, PT ;  /* 0x000000ff2c00720c */ /* 0x000fc80003fc5270 */
[----:B------:R-:W-:-:S13]  /*a650*/  ISETP.GE.OR P6, PT, R38, UR7, P6 ;  /* 0x0000000726007c0c */ /* 0x000fda000b7c6670 */
[----:B0-----:R-:W0:Y:S01]  /*a660*/  @!P6 LDC.64 R2, c[0x0][0x390] ;  /* 0x0000e400ff02eb82 */ /* 0x001e220000000a00 */
[----:B------:R-:W-:-:S05]  /*a670*/  @!P6 IADD3 R39, PT, PT, R0, R39, RZ ;  /* 0x000000270027e210 */ /* 0x000fca0007ffe0ff */
[----:B0-----:R-:W-:-:S05]  /*a680*/  @!P6 IMAD.WIDE R2, R39, 0x4, R2 ;  /* 0x000000042702e825 */ /* 0x001fca00078e0202 */
[----:B------:R1:W-:Y:S01]  /*a690*/  @!P6 STG.E desc[UR8][R2.64], R17 ;  /* 0x000000110200e986 */ /* 0x0003e2000c101908 */
[----:B------:R-:W-:-:S03]  /*a6a0*/  ISETP.NE.AND P6, PT, R42, RZ, PT ;  /* 0x000000ff2a00720c */ /* 0x000fc60003fc5270 */
[----:B------:R1:W-:Y:S01]  /*a6b0*/  @!P0 STG.E desc[UR8][R4.64+0x8], R7 ;  /* 0x0000080704008986 */ /* 0x0003e2000c101908 */
[----:B------:R-:W-:-:S03]  /*a6c0*/  ISETP.GE.OR P6, PT, R38, UR7, P6 ;  /* 0x0000000726007c0c */ /* 0x000fc6000b7c6670 */
[----:B------:R1:W-:Y:S04]  /*a6d0*/  @!P5 STG.E desc[UR8][R4.64+0xc], R68 ;  /* 0x00000c440400d986 */ /* 0x0003e8000c101908 */
[----:B------:R1:W-:Y:S04]  /*a6e0*/  @!P4 STG.E desc[UR8][R4.64+0x10], R87 ;  /* 0x000010570400c986 */ /* 0x0003e8000c101908 */
[----:B------:R1:W-:Y:S04]  /*a6f0*/  @!P3 STG.E desc[UR8][R4.64+0x14], R86 ;  /* 0x000014560400b986 */ /* 0x0003e8000c101908 */
[----:B------:R1:W-:Y:S04]  /*a700*/  @!P6 STG.E desc[UR8][R4.64+0x4], R14 ;  /* 0x0000040e0400e986 */ /* 0x0003e8000c101908 */
[----:B------:R1:W-:Y:S01]  /*a710*/  @!P2 STG.E desc[UR8][R4.64+0x18], R89 ;  /* 0x000018590400a986 */ /* 0x0003e2000c101908 */
[----:B------:R-:W-:Y:S05]  /*a720*/  @P1 EXIT ;  /* 0x000000000000194d */ /* 0x000fea0003800000 */
[----:B------:R-:W-:Y:S01]  /*a730*/  STG.E desc[UR8][R4.64+0x1c], R102 ;  /* 0x00001c6604007986 */ /* 0x000fe2000c101908 */
[----:B------:R-:W-:Y:S05]  /*a740*/  EXIT ;  /* 0x000000000000794d */ /* 0x000fea0003800000 */
.L_x_4:
[----:B------:R-:W-:-:S00]  /*a750*/  BRA `(.L_x_4) ;  /* 0xfffffffc00fc7947 */ /* 0x000fc0000383ffff */
[----:B------:R-:W-:-:S00]  /*a760*/  NOP ;  /* 0x0000000000007918 */ /* 0x000fc00000000000 */
        /* <DEDUP_REMOVED lines=9> */
.L_x_5:


//--------------------- .nv.shared._Z28matrix_multiplication_kernelPKfS0_Pfiii --------------------------
	.section	.nv.shared._Z28matrix_multiplication_kernelPKfS0_Pfiii,"aw",@nobits
	.sectionflags	@""
	.align	4
.nv.shared._Z28matrix_multiplication_kernelPKfS0_Pfiii:
	.zero		17408


//--------------------- .nv.shared.reserved.0     --------------------------
	.section	.nv.shared.reserved.0,"aw",@nobits
	.weak		__nv_reservedSMEM_offset_0_alias
	.size		__nv_reservedSMEM_offset_0_alias, 0, 64
	.other		__nv_reservedSMEM_offset_0_alias,@"STO_CUDA_RESERVED_SHARED STV_DEFAULT"
__nv_reservedSMEM_offset_0_alias:
	.zero		0
	.zero		64


//--------------------- .nv.constant0._Z28matrix_multiplication_kernelPKfS0_Pfiii --------------------------
	.section	.nv.constant0._Z28matrix_multiplication_kernelPKfS0_Pfiii,"a",@progbits
	.sectionflags	@""
	.align	4
.nv.constant0._Z28matrix_multiplication_kernelPKfS0_Pfiii:
	.zero		932


//--------------------- SYMBOLS --------------------------

	.type		.nv.reservedSmem.offset0,@object
	.size		.nv.reservedSmem.offset0,0x4
	.type		.nv.reservedSmem.cap,@object
	.size		.nv.reservedSmem.cap,0x4
